def matmul_kernel(
    a_ptr,
    b_ptr,
    c_ptr,
    M,
    N,
    K,
    stride_am,
    stride_ak,
    stride_bk,
    stride_bn,
    stride_cm,
    stride_cn,
    BLOCK_M: tl.constexpr,
    BLOCK_N: tl.constexpr,
    BLOCK_K: tl.constexpr,
    GROUP_M: tl.constexpr,
):
    pid = tl.program_id(axis=0)
    num_pid_m = tl.cdiv(M, BLOCK_M)
    num_pid_n = tl.cdiv(N, BLOCK_N)
    num_pid_in_group = GROUP_M * num_pid_n
    group_id = pid // num_pid_in_group
    first_pid_m = group_id * GROUP_M
    group_size_m = min(num_pid_m - first_pid_m, GROUP_M)
    pid_m = first_pid_m + ((pid % num_pid_in_group) % group_size_m)
    pid_n = (pid % num_pid_in_group) // group_size_m

    offs_am = (pid_m * BLOCK_M + tl.arange(0, BLOCK_M)) % M
    offs_bn = (pid_n * BLOCK_N + tl.arange(0, BLOCK_N)) % N
    offs_k = tl.arange(0, BLOCK_K)
    a_ptrs = a_ptr + offs_am[:, None] * stride_am + offs_k[None, :] * stride_ak
    b_ptrs = b_ptr + offs_k[:, None] * stride_bk + offs_bn[None, :] * stride_bn

    acc = tl.zeros((BLOCK_M, BLOCK_N), dtype=tl.float32)
    for kk in range(0, tl.cdiv(K, BLOCK_K)):
        a = tl.load(a_ptrs, mask=offs_k[None, :] < K - kk * BLOCK_K, other=0.0)
        b = tl.load(b_ptrs, mask=offs_k[:, None] < K - kk * BLOCK_K, other=0.0)
        acc = tl.dot(a, b, acc)
        a_ptrs += BLOCK_K * stride_ak
        b_ptrs += BLOCK_K * stride_bk

    c = acc.to(c_ptr.dtype.element_ty)
    offs_cm = pid_m * BLOCK_M + tl.arange(0, BLOCK_M)
    offs_cn = pid_n * BLOCK_N + tl.arange(0, BLOCK_N)
    c_ptrs = c_ptr + offs_cm[:, None] * stride_cm + offs_cn[None, :] * stride_cn
    mask = (offs_cm[:, None] < M) & (offs_cn[None, :] < N)
    tl.store(c_ptrs, c, mask=mask)

# config = {"BLOCK_K": 32, "BLOCK_M": 128, "BLOCK_N": 64, "GROUP_M": 8, "arch": "sm_100", "dtype": "fp8e5m2", "num_ctas": 1, "num_stages": 3, "num_warps": 8}
# arch = sm_100


// ===== COMPILED SASS (sm_100a) =====

	.target	sm_100a

	.elftype	@"ET_EXEC"


//--------------------- .note.nv.tkinfo           --------------------------
	.section	.note.nv.tkinfo,"",@"SHT_NOTE"
	.sectionflags	@"SHF_NOTE_NV_TKINFO"
	.tkinfo
        /*0018*/ 	.word	0x00000081
        /*0030*/ 	.string	""
        /*0030*/ 	.string	"ptxas-blackwell"
        /*0030*/ 	.string	"Cuda compilation tools, release 12.9, V12.9.86"
        /*0030*/ 	.string	"Build cuda_12.9.r12.9/compiler.36037853_0"
        /*0030*/ 	.string	"-v  -suppress-debug-info  -lineinfo  -arch sm_100a "



//--------------------- .note.nv.cuver            --------------------------
	.section	.note.nv.cuver,"",@"SHT_NOTE"
	.sectionflags	@"SHF_NOTE_NV_CUVER"
        /*0018*/ 	.short	0x0001
        /*001a*/ 	.short	0x0064
        /*001c*/ 	.short	0x0001
        /*001e*/ 	.short	0x0000
        /*0020*/ 	.short	0x0001
        /*0022*/ 	.short	0x0000


//--------------------- .nv.info                  --------------------------
	.section	.nv.info,"",@"SHT_CUDA_INFO"
	.align	4


	//----- nvinfo : EIATTR_REGCOUNT
	.align		4
        /*0000*/ 	.byte	0x04, 0x2f
        /*0002*/ 	.short	(.L_4 - .L_3)
	.align		4
.L_3:
        /*0004*/ 	.word	index@(matmul_kernel)
        /*0008*/ 	.word	0x00000075


	//----- nvinfo : EIATTR_FRAME_SIZE
	.align		4
.L_4:
        /*000c*/ 	.byte	0x04, 0x11
        /*000e*/ 	.short	(.L_6 - .L_5)
	.align		4
.L_5:
        /*0010*/ 	.word	index@($__internal_2_$__cuda_sm10x_tcgen05_guardrail_trap_unallocated_columns_being_dealloced)
        /*0014*/ 	.word	0x00000000


	//----- nvinfo : EIATTR_FRAME_SIZE
	.align		4
.L_6:
        /*0018*/ 	.byte	0x04, 0x11
        /*001a*/ 	.short	(.L_8 - .L_7)
	.align		4
.L_7:
        /*001c*/ 	.word	index@($__internal_1_$__cuda_sm10x_tcgen05_guardrail_trap_phase_invalid_during_alloc)
        /*0020*/ 	.word	0x00000000


	//----- nvinfo : EIATTR_FRAME_SIZE
	.align		4
.L_8:
        /*0024*/ 	.byte	0x04, 0x11
        /*0026*/ 	.short	(.L_10 - .L_9)
	.align		4
.L_9:
        /*0028*/ 	.word	index@($__internal_0_$__cuda_sm10x_tcgen05_guardrail_trap_col_being_dealloced_not_returned_by_alloc)
        /*002c*/ 	.word	0x00000000


	//----- nvinfo : EIATTR_FRAME_SIZE
	.align		4
.L_10:
        /*0030*/ 	.byte	0x04, 0x11
        /*0032*/ 	.short	(.L_12 - .L_11)
	.align		4
.L_11:
        /*0034*/ 	.word	index@(matmul_kernel)
        /*0038*/ 	.word	0x00000000


	//----- nvinfo : EIATTR_MIN_STACK_SIZE
	.align		4
.L_12:
        /*003c*/ 	.byte	0x04, 0x12
        /*003e*/ 	.short	(.L_14 - .L_13)
	.align		4
.L_13:
        /*0040*/ 	.word	index@(matmul_kernel)
        /*0044*/ 	.word	0x00000000
.L_14:


//--------------------- .nv.info.matmul_kernel    --------------------------
	.section	.nv.info.matmul_kernel,"",@"SHT_CUDA_INFO"
	.sectionflags	@""
	.align	4


	//----- nvinfo : EIATTR_CUDA_API_VERSION
	.align		4
        /*0000*/ 	.byte	0x04, 0x37
        /*0002*/ 	.short	(.L_16 - .L_15)
.L_15:
        /*0004*/ 	.word	0x00000081


	//----- nvinfo : EIATTR_KPARAM_INFO
	.align		4
.L_16:
        /*0008*/ 	.byte	0x04, 0x17
        /*000a*/ 	.short	(.L_18 - .L_17)
.L_17:
        /*000c*/ 	.word	0x00000000
        /*0010*/ 	.short	0x000d
        /*0012*/ 	.short	0x0048
        /*0014*/ 	.byte	0x00, 0xf4, 0x21, 0x00


	//----- nvinfo : EIATTR_KPARAM_INFO
	.align		4
.L_18:
        /*0018*/ 	.byte	0x04, 0x17
        /*001a*/ 	.short	(.L_20 - .L_19)
.L_19:
        /*001c*/ 	.word	0x00000000
        /*0020*/ 	.short	0x000c
        /*0022*/ 	.short	0x0040
        /*0024*/ 	.byte	0x00, 0xf4, 0x21, 0x00


	//----- nvinfo : EIATTR_KPARAM_INFO
	.align		4
.L_20:
        /*0028*/ 	.byte	0x04, 0x17
        /*002a*/ 	.short	(.L_22 - .L_21)
.L_21:
        /*002c*/ 	.word	0x00000000
        /*0030*/ 	.short	0x000b
        /*0032*/ 	.short	0x0038
        /*0034*/ 	.byte	0x00, 0xf0, 0x11, 0x00


	//----- nvinfo : EIATTR_KPARAM_INFO
	.align		4
.L_22:
        /*0038*/ 	.byte	0x04, 0x17
        /*003a*/ 	.short	(.L_24 - .L_23)
.L_23:
        /*003c*/ 	.word	0x00000000
        /*0040*/ 	.short	0x000a
        /*0042*/ 	.short	0x0034
        /*0044*/ 	.byte	0x00, 0xf0, 0x11, 0x00


	//----- nvinfo : EIATTR_KPARAM_INFO
	.align		4
.L_24:
        /*0048*/ 	.byte	0x04, 0x17
        /*004a*/ 	.short	(.L_26 - .L_25)
.L_25:
        /*004c*/ 	.word	0x00000000
        /*0050*/ 	.short	0x0009
        /*0052*/ 	.short	0x0030
        /*0054*/ 	.byte	0x00, 0xf0, 0x11, 0x00


	//----- nvinfo : EIATTR_KPARAM_INFO
	.align		4
.L_26:
        /*0058*/ 	.byte	0x04, 0x17
        /*005a*/ 	.short	(.L_28 - .L_27)
.L_27:
        /*005c*/ 	.word	0x00000000
        /*0060*/ 	.short	0x0008
        /*0062*/ 	.short	0x002c
        /*0064*/ 	.byte	0x00, 0xf0, 0x11, 0x00


	//----- nvinfo : EIATTR_KPARAM_INFO
	.align		4
.L_28:
        /*0068*/ 	.byte	0x04, 0x17
        /*006a*/ 	.short	(.L_30 - .L_29)
.L_29:
        /*006c*/ 	.word	0x00000000
        /*0070*/ 	.short	0x0007
        /*0072*/ 	.short	0x0028
        /*0074*/ 	.byte	0x00, 0xf0, 0x11, 0x00


	//----- nvinfo : EIATTR_KPARAM_INFO
	.align		4
.L_30:
        /*0078*/ 	.byte	0x04, 0x17
        /*007a*/ 	.short	(.L_32 - .L_31)
.L_31:
        /*007c*/ 	.word	0x00000000
        /*0080*/ 	.short	0x0006
        /*0082*/ 	.short	0x0024
        /*0084*/ 	.byte	0x00, 0xf0, 0x11, 0x00


	//----- nvinfo : EIATTR_KPARAM_INFO
	.align		4
.L_32:
        /*0088*/ 	.byte	0x04, 0x17
        /*008a*/ 	.short	(.L_34 - .L_33)
.L_33:
        /*008c*/ 	.word	0x00000000
        /*0090*/ 	.short	0x0005
        /*0092*/ 	.short	0x0020
        /*0094*/ 	.byte	0x00, 0xf0, 0x11, 0x00


	//----- nvinfo : EIATTR_KPARAM_INFO
	.align		4
.L_34:
        /*0098*/ 	.byte	0x04, 0x17
        /*009a*/ 	.short	(.L_36 - .L_35)
.L_35:
        /*009c*/ 	.word	0x00000000
        /*00a0*/ 	.short	0x0004
        /*00a2*/ 	.short	0x001c
        /*00a4*/ 	.byte	0x00, 0xf0, 0x11, 0x00


	//----- nvinfo : EIATTR_KPARAM_INFO
	.align		4
.L_36:
        /*00a8*/ 	.byte	0x04, 0x17
        /*00aa*/ 	.short	(.L_38 - .L_37)
.L_37:
        /*00ac*/ 	.word	0x00000000
        /*00b0*/ 	.short	0x0003
        /*00b2*/ 	.short	0x0018
        /*00b4*/ 	.byte	0x00, 0xf0, 0x11, 0x00


	//----- nvinfo : EIATTR_KPARAM_INFO
	.align		4
.L_38:
        /*00b8*/ 	.byte	0x04, 0x17
        /*00ba*/ 	.short	(.L_40 - .L_39)
.L_39:
        /*00bc*/ 	.word	0x00000000
        /*00c0*/ 	.short	0x0002
        /*00c2*/ 	.short	0x0010
        /*00c4*/ 	.byte	0x00, 0xf4, 0x21, 0x00


	//----- nvinfo : EIATTR_KPARAM_INFO
	.align		4
.L_40:
        /*00c8*/ 	.byte	0x04, 0x17
        /*00ca*/ 	.short	(.L_42 - .L_41)
.L_41:
        /*00cc*/ 	.word	0x00000000
        /*00d0*/ 	.short	0x0001
        /*00d2*/ 	.short	0x0008
        /*00d4*/ 	.byte	0x00, 0xf4, 0x21, 0x00


	//----- nvinfo : EIATTR_KPARAM_INFO
	.align		4
.L_42:
        /*00d8*/ 	.byte	0x04, 0x17
        /*00da*/ 	.short	(.L_44 - .L_43)
.L_43:
        /*00dc*/ 	.word	0x00000000
        /*00e0*/ 	.short	0x0000
        /*00e2*/ 	.short	0x0000
        /*00e4*/ 	.byte	0x00, 0xf4, 0x21, 0x00


	//----- nvinfo : EIATTR_AT_ENTRY_FRAGMENTS
	.align		4
.L_44:
        /*00e8*/ 	.byte	0x04, 0x4f
        /*00ea*/ 	.short	(.L_46 - .L_45)


	//   ....[0]....
.L_45:
        /*00ec*/ 	.word	0x00000004


	//----- nvinfo : EIATTR_RESERVED_SMEM_USED
	.align		4
.L_46:
        /*00f0*/ 	.byte	0x01, 0x41
	.zero		2


	//----- nvinfo : EIATTR_SPARSE_MMA_MASK
	.align		4
        /*00f4*/ 	.byte	0x03, 0x50
        /*00f6*/ 	.short	0x0000


	//----- nvinfo : EIATTR_TCGEN05_1CTA_USED
	.align		4
        /*00f8*/ 	.byte	0x01, 0x51
	.zero		2


	//----- nvinfo : EIATTR_MAXREG_COUNT
	.align		4
        /*00fc*/ 	.byte	0x03, 0x1b
        /*00fe*/ 	.short	0x00ff


	//----- nvinfo : EIATTR_NUM_BARRIERS
	.align		4
        /*0100*/ 	.byte	0x02, 0x4c
        /*0102*/ 	.byte	0x01
	.zero		1


	//----- nvinfo : EIATTR_INT_WARP_WIDE_INSTR_OFFSETS
	.align		4
        /*0104*/ 	.byte	0x04, 0x31
        /*0106*/ 	.short	(.L_48 - .L_47)


	//   ....[0]....
.L_47:
        /*0108*/ 	.word	0x00001260


	//   ....[1]....
        /*010c*/ 	.word	0x00001290


	//   ....[2]....
        /*0110*/ 	.word	0x00001d80


	//   ....[3]....
        /*0114*/ 	.word	0x00004450


	//   ....[4]....
        /*0118*/ 	.word	0x000044a0


	//----- nvinfo : EIATTR_COOP_GROUP_MASK_REGIDS
	.align		4
.L_48:
        /*011c*/ 	.byte	0x04, 0x29
        /*011e*/ 	.short	(.L_50 - .L_49)


	//   ....[0]....
.L_49:
        /*0120*/ 	.word	0xffffffff


	//   ....[1]....
        /*0124*/ 	.word	0xffffffff


	//   ....[2]....
        /*0128*/ 	.word	0xffffffff


	//   ....[3]....
        /*012c*/ 	.word	0xffffffff


	//----- nvinfo : EIATTR_COOP_GROUP_INSTR_OFFSETS
	.align		4
.L_50:
        /*0130*/ 	.byte	0x04, 0x28
        /*0132*/ 	.short	(.L_52 - .L_51)


	//   ....[0]....
.L_51:
        /*0134*/ 	.word	0x00000060


	//   ....[1]....
        /*0138*/ 	.word	0x00000320


	//   ....[2]....
        /*013c*/ 	.word	0x000042e0


	//   ....[3]....
        /*0140*/ 	.word	0x00004550


	//----- nvinfo : EIATTR_VRC_CTA_INIT_COUNT
	.align		4
.L_52:
        /*0144*/ 	.byte	0x02, 0x4a
        /*0146*/ 	.byte	0x80
	.zero		1


	//----- nvinfo : EIATTR_MBARRIER_INSTR_OFFSETS
	.align		4
        /*0148*/ 	.byte	0x04, 0x39
        /*014a*/ 	.short	(.L_54 - .L_53)


	//   ....[0]....
.L_53:
        /*014c*/ 	.word	0x00001390
        /*0150*/ 	.word	0x000000ff
        /*0154*/ 	.word	0x00000000
        /*0158*/ 	.short	0x0100
        /*015a*/ 	.byte	0x0d
	.zero		1


	//   ....[1]....
        /*015c*/ 	.word	0x00001dc0
        /*0160*/ 	.word	0x000000ff
        /*0164*/ 	.word	0x00003008
        /*0168*/ 	.short	0x0100
        /*016a*/ 	.byte	0x0f
	.zero		1


	//   ....[2]....
        /*016c*/ 	.word	0x00002390
        /*0170*/ 	.word	0x000000ff
        /*0174*/ 	.word	0x00000000
        /*0178*/ 	.short	0x010a
        /*017a*/ 	.byte	0x0d
	.zero		1


	//   ....[3]....
        /*017c*/ 	.word	0x00002da0
        /*0180*/ 	.word	0x000000ff
        /*0184*/ 	.word	0x00000000
        /*0188*/ 	.short	0x010a
        /*018a*/ 	.byte	0x0d
	.zero		1


	//   ....[4]....
        /*018c*/ 	.word	0x00002e50
        /*0190*/ 	.word	0x000000ff
        /*0194*/ 	.word	0x00003000
        /*0198*/ 	.short	0x0108
        /*019a*/ 	.byte	0x0f
	.zero		1


	//   ....[5]....
        /*019c*/ 	.word	0x00002e90
        /*01a0*/ 	.word	0x000000ff
        /*01a4*/ 	.word	0x00003008
        /*01a8*/ 	.short	0x0108
        /*01aa*/ 	.byte	0x0f
	.zero		1


	//   ....[6]....
        /*01ac*/ 	.word	0x00004570
        /*01b0*/ 	.word	0x000000ff
        /*01b4*/ 	.word	0x00000000
        /*01b8*/ 	.short	0x010a
        /*01ba*/ 	.byte	0x0d
	.zero		1


	//   ....[7]....
        /*01bc*/ 	.word	0x000045a0
        /*01c0*/ 	.word	0x000000ff
        /*01c4*/ 	.word	0x00000000
        /*01c8*/ 	.short	0x010a
        /*01ca*/ 	.byte	0x0d
	.zero		1


	//----- nvinfo : EIATTR_NUM_MBARRIERS
	.align		4
.L_54:
        /*01cc*/ 	.byte	0x03, 0x38
        /*01ce*/ 	.short	0x0002


	//----- nvinfo : EIATTR_EXIT_INSTR_OFFSETS
	.align		4
        /*01d0*/ 	.byte	0x04, 0x1c
        /*01d2*/ 	.short	(.L_56 - .L_55)


	//   ....[0]....
.L_55:
        /*01d4*/ 	.word	0x00004560


	//----- nvinfo : EIATTR_REQNTID
	.align		4
.L_56:
        /*01d8*/ 	.byte	0x04, 0x10
        /*01da*/ 	.short	(.L_58 - .L_57)
.L_57:
        /*01dc*/ 	.word	0x00000100
        /*01e0*/ 	.word	0x00000001
        /*01e4*/ 	.word	0x00000001


	//----- nvinfo : EIATTR_CRS_STACK_SIZE
	.align		4
.L_58:
        /*01e8*/ 	.byte	0x04, 0x1e
        /*01ea*/ 	.short	(.L_60 - .L_59)
.L_59:
        /*01ec*/ 	.word	0x00000000


	//----- nvinfo : EIATTR_CBANK_PARAM_SIZE
	.align		4
.L_60:
        /*01f0*/ 	.byte	0x03, 0x19
        /*01f2*/ 	.short	0x0050


	//----- nvinfo : EIATTR_PARAM_CBANK
	.align		4
        /*01f4*/ 	.byte	0x04, 0x0a
        /*01f6*/ 	.short	(.L_62 - .L_61)
	.align		4
.L_61:
        /*01f8*/ 	.word	index@(.nv.constant0.matmul_kernel)
        /*01fc*/ 	.short	0x0380
        /*01fe*/ 	.short	0x0050


	//----- nvinfo : EIATTR_SW_WAR
	.align		4
.L_62:
        /*0200*/ 	.byte	0x04, 0x36
        /*0202*/ 	.short	(.L_64 - .L_63)
.L_63:
        /*0204*/ 	.word	0x00000008
.L_64:


//--------------------- .nv.compat                --------------------------
	.section	.nv.compat,"",@"SHT_CUDA_COMPAT_INFO"
	.align	4
        /*0000*/ 	.byte	0x02, 0x02, 0x02, 0x00, 0x02, 0x05, 0x05, 0x00, 0x02, 0x03, 0x00, 0x00, 0x02, 0x06, 0x01, 0x00


//--------------------- .nv.callgraph             --------------------------
	.section	.nv.callgraph,"",@"SHT_CUDA_CALLGRAPH"
	.align	4
	.sectionentsize	8
	.align		4
        /*0000*/ 	.word	0x00000000
	.align		4
        /*0004*/ 	.word	0xffffffff
	.align		4
        /*0008*/ 	.word	0x00000000
	.align		4
        /*000c*/ 	.word	0xfffffffe
	.align		4
        /*0010*/ 	.word	0x00000000
	.align		4
        /*0014*/ 	.word	0xfffffffd
	.align		4
        /*0018*/ 	.word	0x00000000
	.align		4
        /*001c*/ 	.word	0xfffffffc


//--------------------- .text.matmul_kernel       --------------------------
	.section	.text.matmul_kernel,"ax",@progbits
	.align	128
        .global         matmul_kernel
        .type           matmul_kernel,@function
        .size           matmul_kernel,(.L_x_20 - matmul_kernel)
        .other          matmul_kernel,@"STO_CUDA_ENTRY STV_DEFAULT"
matmul_kernel:
.text.matmul_kernel:
[----:B------:R-:W0:Y:S01]  /*0000*/  LDC R1, c[0x0][0x37c] ;  /* 0x0000df00ff017b82 */ /* 0x000e220000000800 */
[----:B------:R-:W1:Y:S01]  /*0010*/  S2R R0, SR_TID.X ;  /* 0x0000000000007919 */ /* 0x000e620000002100 */
[----:B------:R-:W2:Y:S01]  /*0020*/  LDCU.64 UR16, c[0x0][0x358] ;  /* 0x00006b00ff1077ac */ /* 0x000ea20008000a00 */
[----:B-1----:R-:W-:-:S13]  /*0030*/  ISETP.GE.U32.AND P1, PT, R0, 0x20, PT ;  /* 0x000000200000780c */ /* 0x002fda0003f26070 */
[----:B--2---:R-:W-:Y:S05]  /*0040*/  @P1 BRA `(.L_x_0) ;  /* 0x0000000000b81947 */ /* 0x004fea0003800000 */
[----:B------:R-:W1:Y:S01]  /*0050*/  S2UR UR6, SR_CgaCtaId ;  /* 0x00000000000679c3 */ /* 0x000e620000008800 */
[----:B------:R-:W-:Y:S01]  /*0060*/  NOP ;  /* 0x0000000000007918 */ /* 0x000fe20000000000 */
[----:B------:R-:W-:Y:S02]  /*0070*/  UMOV UR4, 0x40 ;  /* 0x0000004000047882 */ /* 0x000fe40000000000 */
[----:B-1----:R-:W-:-:S09]  /*0080*/  ULEA UR4, UR6, UR4, 0x18 ;  /* 0x0000000406047291 */ /* 0x002fd2000f8ec0ff */
[----:B------:R-:W1:Y:S01]  /*0090*/  LDS.U8 R2, [UR4] ;  /* 0x00000004ff027984 */ /* 0x000e620008000000 */
[----:B------:R-:W-:Y:S02]  /*00a0*/  UMOV UR4, 0x400 ;  /* 0x0000040000047882 */ /* 0x000fe40000000000 */
[----:B------:R-:W-:Y:S01]  /*00b0*/  ULEA UR4, UR6, UR4, 0x18 ;  /* 0x0000000406047291 */ /* 0x000fe2000f8ec0ff */
[----:B-1----:R-:W-:-:S13]  /*00c0*/  ISETP.NE.AND P0, PT, R2, RZ, PT ;  /* 0x000000ff0200720c */ /* 0x002fda0003f05270 */
[----:B------:R-:W-:Y:S05]  /*00d0*/  @P0 BRA `(.L_x_1) ;  /* 0x00000000007c0947 */ /* 0x000fea0003800000 */
[----:B------:R-:W-:-:S13]  /*00e0*/  ELECT P0, URZ, PT ;  /* 0x0000000000ff782f */ /* 0x000fda0003800000 */
[----:B------:R-:W-:Y:S05]  /*00f0*/  @!P0 BRA `(.L_x_2) ;  /* 0x0000000000848947 */ /* 0x000fea0003800000 */
[----:B------:R-:W-:Y:S01]  /*0100*/  UMOV UR5, 0x2 ;  /* 0x0000000200057882 */ /* 0x000fe20000000000 */
[----:B------:R-:W-:Y:S02]  /*0110*/  IMAD.MOV.U32 R5, RZ, RZ, 0x1 ;  /* 0x00000001ff057424 */ /* 0x000fe400078e00ff */
[----:B------:R-:W-:Y:S02]  /*0120*/  IMAD.MOV.U32 R3, RZ, RZ, 0x3 ;  /* 0x00000003ff037424 */ /* 0x000fe400078e00ff */
[----:B------:R-:W-:Y:S04]  /*0130*/  DEPBAR.LE SB1, 0x36 ;  /* 0x00009d800000791a */ /* 0x000fe80000000000 */
[----:B------:R-:W1:Y:S02]  /*0140*/  UTCATOMSWS.FIND_AND_SET.ALIGN UP0, UR5, UR5 ;  /* 0x00000005000575e3 */ /* 0x000e640008000800 */
[----:B-1----:R-:W-:-:S04]  /*0150*/  PLOP3.LUT P0, PT, PT, PT, UP0, 0x80, 0x8 ;  /* 0x000000000008781c */ /* 0x002fc80003f0f008 */
[----:B------:R-:W-:-:S04]  /*0160*/  SEL R2, RZ, 0xffffffff, !P0 ;  /* 0xffffffffff027807 */ /* 0x000fc80004000000 */
[----:B------:R-:W-:Y:S01]  /*0170*/  ISETP.NE.AND P0, PT, R2, RZ, PT ;  /* 0x000000ff0200720c */ /* 0x000fe20003f05270 */
[----:B------:R-:W-:-:S12]  /*0180*/  IMAD.U32 R2, RZ, RZ, UR5 ;  /* 0x00000005ff027e24 */ /* 0x000fd8000f8e00ff */
[----:B------:R-:W-:Y:S05]  /*0190*/  @P0 BRA `(.L_x_3) ;  /* 0x0000000000240947 */ /* 0x000fea0003800000 */
.L_x_4:
[----:B------:R-:W-:Y:S05]  /*01a0*/  NANOSLEEP 0x64 ;  /* 0x000000640000795d */ /* 0x000fea0003800000 */
[----:B------:R-:W-:-:S05]  /*01b0*/  UMOV UR5, 0x2 ;  /* 0x0000000200057882 */ /* 0x000fca0000000000 */
[----:B------:R-:W-:Y:S04]  /*01c0*/  DEPBAR.LE SB1, 0x36 ;  /* 0x00009d800000791a */ /* 0x000fe80000000000 */
[----:B------:R-:W1:Y:S02]  /*01d0*/  UTCATOMSWS.FIND_AND_SET.ALIGN UP0, UR5, UR5 ;  /* 0x00000005000575e3 */ /* 0x000e640008000800 */
[----:B-1----:R-:W-:-:S04]  /*01e0*/  PLOP3.LUT P0, PT, PT, PT, UP0, 0x80, 0x8 ;  /* 0x000000000008781c */ /* 0x002fc80003f0f008 */
[----:B------:R-:W-:-:S04]  /*01f0*/  SEL R2, RZ, 0xffffffff, !P0 ;  /* 0xffffffffff027807 */ /* 0x000fc80004000000 */
[----:B------:R-:W-:Y:S01]  /*0200*/  ISETP.NE.AND P0, PT, R2, RZ, PT ;  /* 0x000000ff0200720c */ /* 0x000fe20003f05270 */
[----:B------:R-:W-:-:S12]  /*0210*/  IMAD.U32 R2, RZ, RZ, UR5 ;  /* 0x00000005ff027e24 */ /* 0x000fd8000f8e00ff */
[----:B------:R-:W-:Y:S05]  /*0220*/  @!P0 BRA `(.L_x_4) ;  /* 0xfffffffc00dc8947 */ /* 0x000fea000383ffff */
.L_x_3:
[C---:B------:R-:W-:Y:S01]  /*0230*/  VIADD R4, R2.reuse, 0x10 ;  /* 0x0000001002047836 */ /* 0x040fe20000000000 */
[----:B------:R-:W-:Y:S01]  /*0240*/  UMOV UR5, 0x50 ;  /* 0x0000005000057882 */ /* 0x000fe20000000000 */
[----:B------:R-:W-:Y:S01]  /*0250*/  SHF.L.U32 R3, R3, R2, RZ ;  /* 0x0000000203037219 */ /* 0x000fe200000006ff */
[----:B------:R-:W-:Y:S01]  /*0260*/  ULEA UR5, UR6, UR5, 0x18 ;  /* 0x0000000506057291 */ /* 0x000fe2000f8ec0ff */
[----:B------:R-:W-:Y:S01]  /*0270*/  IMAD.SHL.U32 R2, R2, 0x20, RZ ;  /* 0x0000002002027824 */ /* 0x000fe200078e00ff */
[----:B------:R-:W-:-:S04]  /*0280*/  SHF.L.U32 R4, R5, R4, RZ ;  /* 0x0000000405047219 */ /* 0x000fc800000006ff */
[----:B------:R-:W-:-:S05]  /*0290*/  LOP3.LUT R3, R4, R3, RZ, 0xfc, !PT ;  /* 0x0000000304037212 */ /* 0x000fca00078efcff */
[----:B------:R1:W-:Y:S04]  /*02a0*/  ATOMS.OR RZ, [UR5], R3 ;  /* 0x00000003ffff798c */ /* 0x0003e8000b000005 */
[----:B------:R1:W-:Y:S01]  /*02b0*/  STS [UR4], R2 ;  /* 0x00000002ff007988 */ /* 0x0003e20008000804 */
[----:B------:R-:W-:Y:S05]  /*02c0*/  BRA `(.L_x_2) ;  /* 0x0000000000107947 */ /* 0x000fea0003800000 */
.L_x_1:
[----:B------:R-:W-:-:S05]  /*02d0*/  IMAD.MOV.U32 R2, RZ, RZ, -0x1 ;  /* 0xffffffffff027424 */ /* 0x000fca00078e00ff */
[----:B------:R1:W-:Y:S02]  /*02e0*/  STS [UR4], R2 ;  /* 0x00000002ff007988 */ /* 0x0003e40008000804 */
[----:B-1----:R-:W-:-:S07]  /*02f0*/  MOV R2, 0x310 ;  /* 0x0000031000027802 */ /* 0x002fce0000000f00 */
[----:B0-----:R-:W-:Y:S05]  /*0300*/  CALL.REL.NOINC `($__internal_1_$__cuda_sm10x_tcgen05_guardrail_trap_phase_invalid_during_alloc) ;  /* 0x0000004000bc7944 */ /* 0x001fea0003c00000 */
.L_x_2:
[----:B------:R-:W-:Y:S05]  /*0310*/  WARPSYNC.ALL ;  /* 0x0000000000007948 */ /* 0x000fea0003800000 */
[----:B------:R-:W-:Y:S01]  /*0320*/  NOP ;  /* 0x0000000000007918 */ /* 0x000fe20000000000 */
.L_x_0:
[----:B------:R-:W2:Y:S01]  /*0330*/  LDC.64 R10, c[0x0][0x398] ;  /* 0x0000e600ff0a7b82 */ /* 0x000ea20000000a00 */
[----:B------:R-:W3:Y:S01]  /*0340*/  S2R R7, SR_CTAID.X ;  /* 0x0000000000077919 */ /* 0x000ee20000002500 */
[----:B------:R-:W-:Y:S01]  /*0350*/  UMOV UR4, 0x400 ;  /* 0x0000040000047882 */ /* 0x000fe20000000000 */
[----:B------:R-:W-:Y:S01]  /*0360*/  SHF.R.U32.HI R37, RZ, 0x7, R0 ;  /* 0x00000007ff257819 */ /* 0x000fe20000011600 */
[----:B------:R-:W4:Y:S01]  /*0370*/  LDCU UR8, c[0x0][0x3a4] ;  /* 0x00007480ff0877ac */ /* 0x000f220008000800 */
[----:B------:R-:W-:Y:S02]  /*0380*/  PRMT R86, RZ, 0x7610, R86 ;  /* 0x00007610ff567816 */ /* 0x000fe40000000056 */
[----:B------:R-:W-:Y:S01]  /*0390*/  SGXT.U32 R37, R37, 0x1 ;  /* 0x000000012525781a */ /* 0x000fe20000000000 */
[----:B------:R-:W5:Y:S01]  /*03a0*/  S2UR UR6, SR_CgaCtaId ;  /* 0x00000000000679c3 */ /* 0x000f620000008800 */
[----:B------:R-:W1:Y:S07]  /*03b0*/  LDCU.128 UR20, c[0x0][0x380] ;  /* 0x00007000ff1477ac */ /* 0x000e6e0008000c00 */
[----:B------:R-:W0:Y:S01]  /*03c0*/  LDC.64 R64, c[0x0][0x3a8] ;  /* 0x0000ea00ff407b82 */ /* 0x000e220000000a00 */
[----:B-12---:R-:W-:Y:S01]  /*03d0*/  VIADD R2, R11, 0x3f ;  /* 0x0000003f0b027836 */ /* 0x006fe20000000000 */
[----:B------:R-:W-:-:S06]  /*03e0*/  IABS R17, R10 ;  /* 0x0000000a00117213 */ /* 0x000fcc0000000000 */
[----:B------:R-:W1:Y:S01]  /*03f0*/  LDC R78, c[0x0][0x3a0] ;  /* 0x0000e800ff4e7b82 */ /* 0x000e620000000800 */
[-C--:B------:R-:W-:Y:S02]  /*0400*/  IABS R16, R11.reuse ;  /* 0x0000000b00107213 */ /* 0x080fe40000000000 */
[----:B------:R-:W-:Y:S02]  /*0410*/  SHF.R.S32.HI R3, RZ, 0x1f, R2 ;  /* 0x0000001fff037819 */ /* 0x000fe40000011402 */
[----:B------:R-:W-:Y:S01]  /*0420*/  LOP3.LUT R57, RZ, R11, RZ, 0x33, !PT ;  /* 0x0000000bff397212 */ /* 0x000fe200078e33ff */
[----:B-----5:R-:W-:Y:S01]  /*0430*/  ULEA UR15, UR6, UR4, 0x18 ;  /* 0x00000004060f7291 */ /* 0x020fe2000f8ec0ff */
[----:B------:R-:W-:Y:S01]  /*0440*/  LEA.HI R3, R3, R2, RZ, 0x6 ;  /* 0x0000000203037211 */ /* 0x000fe200078f30ff */
[----:B------:R-:W-:Y:S01]  /*0450*/  BAR.SYNC.DEFER_BLOCKING 0x0 ;  /* 0x0000000000007b1d */ /* 0x000fe20000010000 */
[----:B---3--:R-:W-:Y:S01]  /*0460*/  IABS R8, R7 ;  /* 0x0000000700087213 */ /* 0x008fe20000000000 */
[----:B------:R-:W-:Y:S01]  /*0470*/  UIADD3 UR10, UPT, UPT, UR15, 0x3000, URZ ;  /* 0x000030000f0a7890 */ /* 0x000fe2000fffe0ff */
[----:B------:R-:W-:-:S05]  /*0480*/  SHF.R.S32.HI R3, RZ, 0x6, R3 ;  /* 0x00000006ff037819 */ /* 0x000fca0000011403 */
[----:B------:R-:W-:-:S05]  /*0490*/  IMAD.SHL.U32 R4, R3, 0x8, RZ ;  /* 0x0000000803047824 */ /* 0x000fca00078e00ff */
[-C--:B------:R-:W-:Y:S02]  /*04a0*/  IABS R9, R4.reuse ;  /* 0x0000000400097213 */ /* 0x080fe40000000000 */
[----:B------:R-:W-:Y:S02]  /*04b0*/  IABS R12, R4 ;  /* 0x00000004000c7213 */ /* 0x000fe40000000000 */
[----:B------:R-:W2:Y:S01]  /*04c0*/  I2F.RP R5, R9 ;  /* 0x0000000900057306 */ /* 0x000ea20000209400 */
[----:B------:R-:W3:Y:S07]  /*04d0*/  LDS R30, [UR15] ;  /* 0x0000000fff1e7984 */ /* 0x000eee0008000800 */
[----:B--2---:R-:W2:Y:S02]  /*04e0*/  MUFU.RCP R5, R5 ;  /* 0x0000000500057308 */ /* 0x004ea40000001000 */
[----:B--2---:R-:W-:-:S02]  /*04f0*/  VIADD R2, R5, 0xffffffe ;  /* 0x0ffffffe05027836 */ /* 0x004fc40000000000 */
[----:B------:R-:W-:-:S04]  /*0500*/  IMAD.MOV R5, RZ, RZ, -R12 ;  /* 0x000000ffff057224 */ /* 0x000fc800078e0a0c */
[----:B------:R2:W5:Y:S02]  /*0510*/  F2I.FTZ.U32.TRUNC.NTZ R3, R2 ;  /* 0x0000000200037305 */ /* 0x000564000021f000 */
[----:B--2---:R-:W-:Y:S01]  /*0520*/  IMAD.MOV.U32 R2, RZ, RZ, RZ ;  /* 0x000000ffff027224 */ /* 0x004fe200078e00ff */
[----:B---3--:R-:W-:Y:S01]  /*0530*/  R2UR UR18, R30 ;  /* 0x000000001e1272ca */ /* 0x008fe200000e0000 */
[----:B-----5:R-:W-:-:S04]  /*0540*/  IMAD.MOV R6, RZ, RZ, -R3 ;  /* 0x000000ffff067224 */ /* 0x020fc800078e0a03 */
[----:B------:R-:W-:Y:S02]  /*0550*/  IMAD R13, R6, R9, RZ ;  /* 0x00000009060d7224 */ /* 0x000fe400078e02ff */
[----:B------:R-:W-:Y:S02]  /*0560*/  IMAD.MOV.U32 R6, RZ, RZ, R8 ;  /* 0x000000ffff067224 */ /* 0x000fe400078e0008 */
[----:B------:R-:W-:-:S06]  /*0570*/  IMAD.HI.U32 R3, R3, R13, R2 ;  /* 0x0000000d03037227 */ /* 0x000fcc00078e0002 */
[----:B------:R-:W-:-:S04]  /*0580*/  IMAD.HI.U32 R3, R3, R6, RZ ;  /* 0x0000000603037227 */ /* 0x000fc800078e00ff */
[----:B------:R-:W-:Y:S01]  /*0590*/  IMAD R2, R3, R5, R6 ;  /* 0x0000000503027224 */ /* 0x000fe200078e0206 */
[----:B------:R-:W-:Y:S04]  /*05a0*/  BAR.SYNC.DEFER_BLOCKING 0x0 ;  /* 0x0000000000007b1d */ /* 0x000fe80000010000 */
[----:B------:R-:W-:-:S13]  /*05b0*/  ISETP.GT.U32.AND P2, PT, R9, R2, PT ;  /* 0x000000020900720c */ /* 0x000fda0003f44070 */
[----:B------:R-:W-:Y:S02]  /*05c0*/  @!P2 IMAD.IADD R2, R2, 0x1, -R9 ;  /* 0x000000010202a824 */ /* 0x000fe400078e0a09 */
[----:B------:R-:W-:Y:S01]  /*05d0*/  @!P2 VIADD R3, R3, 0x1 ;  /* 0x000000010303a836 */ /* 0x000fe20000000000 */
[----:B------:R-:W-:Y:S02]  /*05e0*/  ISETP.NE.AND P2, PT, R4, RZ, PT ;  /* 0x000000ff0400720c */ /* 0x000fe40003f45270 */
[----:B------:R-:W-:Y:S02]  /*05f0*/  ISETP.GE.U32.AND P0, PT, R2, R9, PT ;  /* 0x000000090200720c */ /* 0x000fe40003f06070 */
[----:B------:R-:W-:-:S04]  /*0600*/  LOP3.LUT R2, R7, R4, RZ, 0x3c, !PT ;  /* 0x0000000407027212 */ /* 0x000fc800078e3cff */
[----:B------:R-:W-:Y:S01]  /*0610*/  ISETP.GE.AND P3, PT, R2, RZ, PT ;  /* 0x000000ff0200720c */ /* 0x000fe20003f66270 */
[----:B------:R-:W-:-:S06]  /*0620*/  VIADD R2, R10, 0x7f ;  /* 0x0000007f0a027836 */ /* 0x000fcc0000000000 */
[----:B------:R-:W-:-:S04]  /*0630*/  @P0 VIADD R3, R3, 0x1 ;  /* 0x0000000103030836 */ /* 0x000fc80000000000 */
[----:B------:R-:W-:Y:S01]  /*0640*/  IMAD.MOV.U32 R5, RZ, RZ, R3 ;  /* 0x000000ffff057224 */ /* 0x000fe200078e0003 */
[----:B------:R-:W-:-:S03]  /*0650*/  SHF.R.S32.HI R3, RZ, 0x1f, R2 ;  /* 0x0000001fff037819 */ /* 0x000fc60000011402 */
[----:B------:R-:W-:Y:S01]  /*0660*/  @!P3 IMAD.MOV R5, RZ, RZ, -R5 ;  /* 0x000000ffff05b224 */ /* 0x000fe200078e0a05 */
[----:B------:R-:W-:Y:S02]  /*0670*/  @!P2 LOP3.LUT R5, RZ, R4, RZ, 0x33, !PT ;  /* 0x00000004ff05a212 */ /* 0x000fe400078e33ff */
[----:B------:R-:W-:-:S03]  /*0680*/  LEA.HI R3, R3, R2, RZ, 0x7 ;  /* 0x0000000203037211 */ /* 0x000fc600078f38ff */
[----:B------:R-:W-:Y:S02]  /*0690*/  IMAD.SHL.U32 R36, R5, 0x8, RZ ;  /* 0x0000000805247824 */ /* 0x000fe400078e00ff */
[----:B------:R-:W-:-:S03]  /*06a0*/  IMAD.MOV R5, RZ, RZ, -R5 ;  /* 0x000000ffff057224 */ /* 0x000fc600078e0a05 */
[----:B------:R-:W-:Y:S01]  /*06b0*/  LEA.HI.SX32 R3, R3, -R36, 0x19 ;  /* 0x8000002403037211 */ /* 0x000fe200078fcaff */
[----:B------:R-:W-:Y:S02]  /*06c0*/  IMAD R12, R4, R5, R7 ;  /* 0x00000005040c7224 */ /* 0x000fe400078e0207 */
[----:B------:R-:W2:Y:S01]  /*06d0*/  I2F.RP R5, R17 ;  /* 0x0000001100057306 */ /* 0x000ea20000209400 */
[----:B------:R-:W-:Y:S02]  /*06e0*/  VIMNMX R9, PT, PT, R3, 0x8, PT ;  /* 0x0000000803097848 */ /* 0x000fe40003fe0100 */
[----:B------:R-:W-:Y:S02]  /*06f0*/  IABS R4, R12 ;  /* 0x0000000c00047213 */ /* 0x000fe40000000000 */
[----:B------:R-:W-:-:S04]  /*0700*/  IABS R8, R9 ;  /* 0x0000000900087213 */ /* 0x000fc80000000000 */
[----:B------:R-:W3:Y:S08]  /*0710*/  I2F.RP R6, R8 ;  /* 0x0000000800067306 */ /* 0x000ef00000209400 */
[----:B--2---:R-:W-:Y:S08]  /*0720*/  MUFU.RCP R5, R5 ;  /* 0x0000000500057308 */ /* 0x004ff00000001000 */
[----:B---3--:R-:W2:Y:S02]  /*0730*/  MUFU.RCP R6, R6 ;  /* 0x0000000600067308 */ /* 0x008ea40000001000 */
[----:B--2---:R-:W-:Y:S01]  /*0740*/  VIADD R2, R6, 0xffffffe ;  /* 0x0ffffffe06027836 */ /* 0x004fe20000000000 */
[----:B------:R-:W-:-:S05]  /*0750*/  IABS R6, R9 ;  /* 0x0000000900067213 */ /* 0x000fca0000000000 */
[----:B------:R2:W3:Y:S02]  /*0760*/  F2I.FTZ.U32.TRUNC.NTZ R3, R2 ;  /* 0x0000000200037305 */ /* 0x0004e4000021f000 */
[----:B--2---:R-:W-:Y:S02]  /*0770*/  IMAD.MOV.U32 R2, RZ, RZ, RZ ;  /* 0x000000ffff027224 */ /* 0x004fe400078e00ff */
[----:B---3--:R-:W-:-:S04]  /*0780*/  IMAD.MOV R13, RZ, RZ, -R3 ;  /* 0x000000ffff0d7224 */ /* 0x008fc800078e0a03 */
[----:B------:R-:W-:-:S04]  /*0790*/  IMAD R7, R13, R8, RZ ;  /* 0x000000080d077224 */ /* 0x000fc800078e02ff */
[----:B------:R-:W-:Y:S02]  /*07a0*/  IMAD.HI.U32 R2, R3, R7, R2 ;  /* 0x0000000703027227 */ /* 0x000fe400078e0002 */
[----:B------:R-:W2:Y:S02]  /*07b0*/  I2F.RP R7, R16 ;  /* 0x0000001000077306 */ /* 0x000ea40000209400 */
[----:B------:R-:W-:Y:S02]  /*07c0*/  IMAD.MOV.U32 R3, RZ, RZ, R4 ;  /* 0x000000ffff037224 */ /* 0x000fe400078e0004 */
[----:B------:R-:W-:Y:S02]  /*07d0*/  IMAD.MOV R4, RZ, RZ, -R6 ;  /* 0x000000ffff047224 */ /* 0x000fe400078e0a06 */
[----:B------:R-:W-:-:S04]  /*07e0*/  IMAD.HI.U32 R2, R2, R3, RZ ;  /* 0x0000000302027227 */ /* 0x000fc800078e00ff */
[----:B------:R-:W-:Y:S01]  /*07f0*/  IMAD R3, R2, R4, R3 ;  /* 0x0000000402037224 */ /* 0x000fe200078e0203 */
[----:B------:R-:W-:Y:S01]  /*0800*/  LOP3.LUT R4, R12, R9, RZ, 0x3c, !PT ;  /* 0x000000090c047212 */ /* 0x000fe200078e3cff */
[----:B------:R-:W-:-:S03]  /*0810*/  VIADD R6, R5, 0xffffffe ;  /* 0x0ffffffe05067836 */ /* 0x000fc60000000000 */
[----:B------:R-:W-:Y:S01]  /*0820*/  ISETP.GT.U32.AND P2, PT, R8, R3, PT ;  /* 0x000000030800720c */ /* 0x000fe20003f44070 */
[----:B--2---:R-:W2:Y:S01]  /*0830*/  MUFU.RCP R7, R7 ;  /* 0x0000000700077308 */ /* 0x004ea20000001000 */
[----:B------:R-:W-:Y:S02]  /*0840*/  ISETP.GE.AND P3, PT, R4, RZ, PT ;  /* 0x000000ff0400720c */ /* 0x000fe40003f66270 */
[----:B------:R-:W-:-:S04]  /*0850*/  SHF.R.U32.HI R4, RZ, 0x5, R0 ;  /* 0x00000005ff047819 */ /* 0x000fc80000011600 */
[----:B------:R-:W-:-:S05]  /*0860*/  R2UR UR7, R4 ;  /* 0x00000000040772ca */ /* 0x000fca00000e0000 */
[----:B------:R-:W-:Y:S02]  /*0870*/  @!P2 IMAD.IADD R3, R3, 0x1, -R8 ;  /* 0x000000010303a824 */ /* 0x000fe400078e0a08 */
[----:B------:R-:W-:Y:S01]  /*0880*/  @!P2 VIADD R2, R2, 0x1 ;  /* 0x000000010202a836 */ /* 0x000fe20000000000 */
[----:B------:R-:W-:Y:S02]  /*0890*/  ISETP.NE.AND P2, PT, R9, RZ, PT ;  /* 0x000000ff0900720c */ /* 0x000fe40003f45270 */
[----:B------:R-:W-:Y:S01]  /*08a0*/  ISETP.GE.U32.AND P0, PT, R3, R8, PT ;  /* 0x000000080300720c */ /* 0x000fe20003f06070 */
[----:B--2---:R-:W-:Y:S01]  /*08b0*/  VIADD R8, R7, 0xffffffe ;  /* 0x0ffffffe07087836 */ /* 0x004fe20000000000 */
[----:B------:R-:W2:Y:S01]  /*08c0*/  F2I.FTZ.U32.TRUNC.NTZ R3, R6 ;  /* 0x0000000600037305 */ /* 0x000ea2000021f000 */
[----:B------:R-:W-:Y:S02]  /*08d0*/  USHF.L.U32 UR5, UR7, 0x3, URZ ;  /* 0x0000000307057899 */ /* 0x000fe400080006ff */
[----:B------:R-:W-:-:S02]  /*08e0*/  USHF.L.U32 UR4, UR7, 0x15, URZ ;  /* 0x0000001507047899 */ /* 0x000fc400080006ff */
[----:B------:R-:W-:Y:S02]  /*08f0*/  ULOP3.LUT UR5, UR5, 0x20, URZ, 0xc0, !UPT ;  /* 0x0000002005057892 */ /* 0x000fe4000f8ec0ff */
[----:B------:R-:W-:Y:S01]  /*0900*/  ULOP3.LUT UR4, UR4, 0x600000, URZ, 0xc0, !UPT ;  /* 0x0060000004047892 */ /* 0x000fe2000f8ec0ff */
[----:B------:R3:W5:Y:S03]  /*0910*/  F2I.FTZ.U32.TRUNC.NTZ R5, R8 ;  /* 0x0000000800057305 */ /* 0x000766000021f000 */
[----:B------:R-:W-:Y:S01]  /*0920*/  @P0 VIADD R2, R2, 0x1 ;  /* 0x0000000102020836 */ /* 0x000fe20000000000 */
[----:B------:R-:W-:-:S03]  /*0930*/  UIADD3 UR12, UPT, UPT, UR5, UR4, UR18 ;  /* 0x00000004050c7290 */ /* 0x000fc6000fffe012 */
[----:B------:R-:W-:Y:S01]  /*0940*/  IMAD.MOV.U32 R13, RZ, RZ, R2 ;  /* 0x000000ffff0d7224 */ /* 0x000fe200078e0002 */
[----:B------:R-:W-:Y:S01]  /*0950*/  UMOV UR5, 0x1 ;  /* 0x0000000100057882 */ /* 0x000fe20000000000 */
[----:B--2---:R-:W-:Y:S01]  /*0960*/  IMAD.MOV R2, RZ, RZ, -R3 ;  /* 0x000000ffff027224 */ /* 0x004fe200078e0a03 */
[----:B---3--:R-:W-:Y:S01]  /*0970*/  SHF.R.U32.HI R8, RZ, 0x5, R0 ;  /* 0x00000005ff087819 */ /* 0x008fe20000011600 */
[----:B------:R-:W-:Y:S01]  /*0980*/  @!P3 IMAD.MOV R13, RZ, RZ, -R13 ;  /* 0x000000ffff0db224 */ /* 0x000fe200078e0a0d */
[----:B------:R-:W-:Y:S01]  /*0990*/  @!P2 LOP3.LUT R13, RZ, R9, RZ, 0x33, !PT ;  /* 0x00000009ff0da212 */ /* 0x000fe200078e33ff */
[----:B------:R-:W-:Y:S02]  /*09a0*/  IMAD R7, R2, R17, RZ ;  /* 0x0000001102077224 */ /* 0x000fe400078e02ff */
[----:B------:R-:W-:Y:S02]  /*09b0*/  IMAD.MOV.U32 R2, RZ, RZ, RZ ;  /* 0x000000ffff027224 */ /* 0x000fe400078e00ff */
[----:B------:R-:W-:-:S02]  /*09c0*/  IMAD.MOV R4, RZ, RZ, -R13 ;  /* 0x000000ffff047224 */ /* 0x000fc400078e0a0d */
[----:B------:R-:W-:Y:S01]  /*09d0*/  IMAD.HI.U32 R6, R3, R7, R2 ;  /* 0x0000000703067227 */ /* 0x000fe200078e0002 */
[----:B------:R-:W-:-:S03]  /*09e0*/  SGXT.U32 R7, R8, 0x3 ;  /* 0x000000030807781a */ /* 0x000fc60000000000 */
[----:B------:R-:W-:Y:S02]  /*09f0*/  IMAD R3, R9, R4, R12 ;  /* 0x0000000409037224 */ /* 0x000fe400078e020c */
[----:B-----5:R-:W-:Y:S02]  /*0a00*/  IMAD.MOV R15, RZ, RZ, -R5 ;  /* 0x000000ffff0f7224 */ /* 0x020fe400078e0a05 */
[----:B------:R-:W-:Y:S01]  /*0a10*/  IMAD.IADD R36, R36, 0x1, R3 ;  /* 0x0000000124247824 */ /* 0x000fe200078e0203 */
[----:B------:R-:W-:Y:S01]  /*0a20*/  LOP3.LUT R3, R0, 0x7f, RZ, 0xc0, !PT ;  /* 0x0000007f00037812 */ /* 0x000fe200078ec0ff */
[----:B------:R-:W-:Y:S02]  /*0a30*/  IMAD.SHL.U32 R2, R13, 0x40, RZ ;  /* 0x000000400d027824 */ /* 0x000fe400078e00ff */
[----:B------:R-:W-:Y:S02]  /*0a40*/  IMAD R9, R15, R16, RZ ;  /* 0x000000100f097224 */ /* 0x000fe400078e02ff */
[----:B------:R-:W-:Y:S01]  /*0a50*/  IMAD.MOV.U32 R4, RZ, RZ, RZ ;  /* 0x000000ffff047224 */ /* 0x000fe200078e00ff */
[----:B------:R-:W-:Y:S01]  /*0a60*/  LOP3.LUT R7, R2, R7, RZ, 0xfc, !PT ;  /* 0x0000000702077212 */ /* 0x000fe200078efcff */
[----:B------:R-:W-:-:S02]  /*0a70*/  IMAD R36, R36, 0x80, R3 ;  /* 0x0000008024247824 */ /* 0x000fc400078e0203 */
[----:B------:R-:W-:Y:S01]  /*0a80*/  IMAD.HI.U32 R8, R5, R9, R4 ;  /* 0x0000000905087227 */ /* 0x000fe200078e0004 */
[----:B------:R-:W-:Y:S02]  /*0a90*/  IABS R15, R7 ;  /* 0x00000007000f7213 */ /* 0x000fe40000000000 */
[----:B------:R-:W-:Y:S01]  /*0aa0*/  IABS R14, R36 ;  /* 0x00000024000e7213 */ /* 0x000fe20000000000 */
[----:B------:R-:W-:Y:S01]  /*0ab0*/  VIADD R5, R2, UR7 ;  /* 0x0000000702057c36 */ /* 0x000fe20008000000 */
[C---:B------:R-:W-:Y:S01]  /*0ac0*/  LOP3.LUT R22, R7.reuse, 0x8, RZ, 0xfc, !PT ;  /* 0x0000000807167812 */ /* 0x040fe200078efcff */
[----:B------:R-:W-:Y:S01]  /*0ad0*/  IMAD.HI.U32 R4, R8, R15, RZ ;  /* 0x0000000f08047227 */ /* 0x000fe200078e00ff */
[----:B------:R-:W-:Y:S02]  /*0ae0*/  LOP3.LUT R24, R7, 0x10, RZ, 0xfc, !PT ;  /* 0x0000001007187812 */ /* 0x000fe400078efcff */
[----:B------:R-:W-:Y:S01]  /*0af0*/  IABS R19, R22 ;  /* 0x0000001600137213 */ /* 0x000fe20000000000 */
[----:B------:R-:W-:Y:S01]  /*0b00*/  IMAD.HI.U32 R6, R6, R14, RZ ;  /* 0x0000000e06067227 */ /* 0x000fe200078e00ff */
[----:B------:R-:W-:-:S02]  /*0b10*/  IABS R21, R24 ;  /* 0x0000001800157213 */ /* 0x000fc40000000000 */
[C---:B------:R-:W-:Y:S01]  /*0b20*/  LOP3.LUT R27, R7.reuse, 0x20, RZ, 0xfc, !PT ;  /* 0x00000020071b7812 */ /* 0x040fe200078efcff */
[----:B------:R-:W-:Y:S01]  /*0b30*/  IMAD.MOV R18, RZ, RZ, -R4 ;  /* 0x000000ffff127224 */ /* 0x000fe200078e0a04 */
[C---:B------:R-:W-:Y:S01]  /*0b40*/  LOP3.LUT R28, R7.reuse, 0x28, RZ, 0xfc, !PT ;  /* 0x00000028071c7812 */ /* 0x040fe200078efcff */
[----:B------:R-:W-:Y:S01]  /*0b50*/  IMAD.MOV R4, RZ, RZ, -R6 ;  /* 0x000000ffff047224 */ /* 0x000fe200078e0a06 */
[----:B------:R-:W-:Y:S01]  /*0b60*/  LOP3.LUT R29, R7, 0x30, RZ, 0xfc, !PT ;  /* 0x00000030071d7812 */ /* 0x000fe200078efcff */
[----:B------:R-:W-:Y:S02]  /*0b70*/  VIADD R26, R5, 0x18 ;  /* 0x00000018051a7836 */ /* 0x000fe40000000000 */
[----:B------:R-:W-:Y:S02]  /*0b80*/  IMAD R6, R16, R18, R15 ;  /* 0x0000001210067224 */ /* 0x000fe400078e020f */
[----:B------:R-:W-:Y:S01]  /*0b90*/  IMAD R4, R17, R4, R14 ;  /* 0x0000000411047224 */ /* 0x000fe200078e020e */
[----:B------:R-:W-:Y:S01]  /*0ba0*/  IABS R23, R26 ;  /* 0x0000001a00177213 */ /* 0x000fe20000000000 */
[----:B------:R-:W-:Y:S01]  /*0bb0*/  IMAD.HI.U32 R9, R8, R19, RZ ;  /* 0x0000001308097227 */ /* 0x000fe200078e00ff */
[----:B------:R-:W-:-:S02]  /*0bc0*/  ISETP.GT.U32.AND P2, PT, R16, R6, PT ;  /* 0x000000061000720c */ /* 0x000fc40003f44070 */
[----:B------:R-:W-:Y:S01]  /*0bd0*/  ISETP.GT.U32.AND P0, PT, R17, R4, PT ;  /* 0x000000041100720c */ /* 0x000fe20003f04070 */
[----:B------:R-:W-:-:S04]  /*0be0*/  IMAD.HI.U32 R12, R8, R21, RZ ;  /* 0x00000015080c7227 */ /* 0x000fc800078e00ff */
[----:B------:R-:W-:-:S04]  /*0bf0*/  IMAD.HI.U32 R13, R8, R23, RZ ;  /* 0x00000017080d7227 */ /* 0x000fc800078e00ff */
[----:B------:R-:W-:Y:S02]  /*0c00*/  IMAD.MOV R9, RZ, RZ, -R9 ;  /* 0x000000ffff097224 */ /* 0x000fe400078e0a09 */
[----:B------:R-:W-:Y:S02]  /*0c10*/  IMAD.MOV R12, RZ, RZ, -R12 ;  /* 0x000000ffff0c7224 */ /* 0x000fe400078e0a0c */
[----:B------:R-:W-:Y:S02]  /*0c20*/  IMAD.MOV R13, RZ, RZ, -R13 ;  /* 0x000000ffff0d7224 */ /* 0x000fe400078e0a0d */
[C---:B------:R-:W-:Y:S01]  /*0c30*/  IMAD R9, R16.reuse, R9, R19 ;  /* 0x0000000910097224 */ /* 0x040fe200078e0213 */
[----:B------:R-:W-:Y:S01]  /*0c40*/  IABS R19, R27 ;  /* 0x0000001b00137213 */ /* 0x000fe20000000000 */
[----:B------:R-:W-:Y:S02]  /*0c50*/  VIADD R20, R5, 0x38 ;  /* 0x0000003805147836 */ /* 0x000fe40000000000 */
[C---:B------:R-:W-:Y:S01]  /*0c60*/  IMAD R12, R16.reuse, R12, R21 ;  /* 0x0000000c100c7224 */ /* 0x040fe200078e0215 */
[----:B------:R-:W-:Y:S01]  /*0c70*/  IABS R21, R28 ;  /* 0x0000001c00157213 */ /* 0x000fe20000000000 */
[----:B------:R-:W-:Y:S01]  /*0c80*/  IMAD R13, R16, R13, R23 ;  /* 0x0000000d100d7224 */ /* 0x000fe200078e0217 */
[----:B------:R-:W-:Y:S01]  /*0c90*/  IABS R23, R29 ;  /* 0x0000001d00177213 */ /* 0x000fe20000000000 */
[----:B------:R-:W-:Y:S01]  /*0ca0*/  @!P2 IMAD.IADD R6, R6, 0x1, -R16 ;  /* 0x000000010606a824 */ /* 0x000fe200078e0a10 */
[----:B------:R-:W-:Y:S01]  /*0cb0*/  IABS R25, R20 ;  /* 0x0000001400197213 */ /* 0x000fe20000000000 */
[----:B------:R-:W-:Y:S01]  /*0cc0*/  IMAD.HI.U32 R5, R8, R19, RZ ;  /* 0x0000001308057227 */ /* 0x000fe200078e00ff */
[----:B------:R-:W-:-:S02]  /*0cd0*/  ISETP.GT.U32.AND P4, PT, R16, R13, PT ;  /* 0x0000000d1000720c */ /* 0x000fc40003f84070 */
[----:B------:R-:W-:Y:S01]  /*0ce0*/  ISETP.GT.U32.AND P5, PT, R16, R6, PT ;  /* 0x000000061000720c */ /* 0x000fe20003fa4070 */
[----:B------:R-:W-:Y:S01]  /*0cf0*/  @!P0 IMAD.IADD R4, R4, 0x1, -R17 ;  /* 0x0000000104048824 */ /* 0x000fe200078e0a11 */
[----:B------:R-:W-:Y:S01]  /*0d00*/  ISETP.GT.U32.AND P6, PT, R16, R9, PT ;  /* 0x000000091000720c */ /* 0x000fe20003fc4070 */
[----:B------:R-:W-:Y:S01]  /*0d10*/  IMAD.HI.U32 R14, R8, R21, RZ ;  /* 0x00000015080e7227 */ /* 0x000fe200078e00ff */
[----:B------:R-:W-:Y:S02]  /*0d20*/  ISETP.GT.U32.AND P0, PT, R16, R12, PT ;  /* 0x0000000c1000720c */ /* 0x000fe40003f04070 */
[----:B------:R-:W-:Y:S01]  /*0d30*/  ISETP.GT.U32.AND P3, PT, R17, R4, PT ;  /* 0x000000041100720c */ /* 0x000fe20003f64070 */
[----:B------:R-:W-:-:S04]  /*0d40*/  IMAD.HI.U32 R15, R8, R23, RZ ;  /* 0x00000017080f7227 */ /* 0x000fc800078e00ff */
[----:B------:R-:W-:Y:S02]  /*0d50*/  IMAD.MOV R5, RZ, RZ, -R5 ;  /* 0x000000ffff057224 */ /* 0x000fe400078e0a05 */
[----:B------:R-:W-:-:S04]  /*0d60*/  IMAD.HI.U32 R8, R8, R25, RZ ;  /* 0x0000001908087227 */ /* 0x000fc800078e00ff */
[----:B------:R-:W-:Y:S02]  /*0d70*/  IMAD.MOV R14, RZ, RZ, -R14 ;  /* 0x000000ffff0e7224 */ /* 0x000fe400078e0a0e */
[----:B------:R-:W-:Y:S02]  /*0d80*/  IMAD.MOV R15, RZ, RZ, -R15 ;  /* 0x000000ffff0f7224 */ /* 0x000fe400078e0a0f */
[C---:B------:R-:W-:Y:S02]  /*0d90*/  IMAD R5, R16.reuse, R5, R19 ;  /* 0x0000000510057224 */ /* 0x040fe400078e0213 */
[----:B------:R-:W-:Y:S02]  /*0da0*/  IMAD.MOV R18, RZ, RZ, -R8 ;  /* 0x000000ffff127224 */ /* 0x000fe400078e0a08 */
[C---:B------:R-:W-:Y:S01]  /*0db0*/  IMAD R8, R16.reuse, R14, R21 ;  /* 0x0000000e10087224 */ /* 0x040fe200078e0215 */
[C---:B------:R-:W-:Y:S01]  /*0dc0*/  ISETP.GT.U32.AND P2, PT, R16.reuse, R5, PT ;  /* 0x000000051000720c */ /* 0x040fe20003f44070 */
[----:B------:R-:W-:-:S02]  /*0dd0*/  IMAD R14, R16, R15, R23 ;  /* 0x0000000f100e7224 */ /* 0x000fc400078e0217 */
[----:B------:R-:W-:Y:S02]  /*0de0*/  IMAD R15, R16, R18, R25 ;  /* 0x00000012100f7224 */ /* 0x000fe400078e0219 */
[--C-:B------:R-:W-:Y:S02]  /*0df0*/  @!P5 IMAD.IADD R6, R6, 0x1, -R16.reuse ;  /* 0x000000010606d824 */ /* 0x100fe400078e0a10 */
[----:B------:R-:W-:Y:S01]  /*0e00*/  @!P3 IMAD.IADD R4, R4, 0x1, -R17 ;  /* 0x000000010404b824 */ /* 0x000fe200078e0a11 */
[C---:B------:R-:W-:Y:S01]  /*0e10*/  ISETP.GT.U32.AND P5, PT, R16.reuse, R15, PT ;  /* 0x0000000f1000720c */ /* 0x040fe20003fa4070 */
[--C-:B------:R-:W-:Y:S01]  /*0e20*/  @!P4 IMAD.IADD R13, R13, 0x1, -R16.reuse ;  /* 0x000000010d0dc824 */ /* 0x100fe200078e0a10 */
[C---:B------:R-:W-:Y:S01]  /*0e30*/  ISETP.GT.U32.AND P3, PT, R16.reuse, R8, PT ;  /* 0x000000081000720c */ /* 0x040fe20003f64070 */
[--C-:B------:R-:W-:Y:S01]  /*0e40*/  @!P6 IMAD.IADD R9, R9, 0x1, -R16.reuse ;  /* 0x000000010909e824 */ /* 0x100fe200078e0a10 */
[----:B------:R-:W-:Y:S01]  /*0e50*/  ISETP.GT.U32.AND P4, PT, R16, R14, PT ;  /* 0x0000000e1000720c */ /* 0x000fe20003f84070 */
[--C-:B------:R-:W-:Y:S01]  /*0e60*/  @!P0 IMAD.IADD R12, R12, 0x1, -R16.reuse ;  /* 0x000000010c0c8824 */ /* 0x100fe200078e0a10 */
[C---:B------:R-:W-:Y:S01]  /*0e70*/  ISETP.GT.U32.AND P6, PT, R16.reuse, R13, PT ;  /* 0x0000000d1000720c */ /* 0x040fe20003fc4070 */
[----:B------:R-:W-:Y:S01]  /*0e80*/  @!P2 IMAD.IADD R5, R5, 0x1, -R16 ;  /* 0x000000010505a824 */ /* 0x000fe200078e0a10 */
[----:B------:R-:W-:-:S02]  /*0e90*/  ISETP.GT.U32.AND P0, PT, R16, R9, PT ;  /* 0x000000091000720c */ /* 0x000fc40003f04070 */
[----:B------:R-:W-:Y:S01]  /*0ea0*/  ISETP.GE.AND P2, PT, R7, RZ, PT ;  /* 0x000000ff0700720c */ /* 0x000fe20003f46270 */
[----:B0-----:R-:W-:Y:S02]  /*0eb0*/  IMAD R7, R37, R64, RZ ;  /* 0x0000004025077224 */ /* 0x001fe400078e02ff */
[--C-:B------:R-:W-:Y:S01]  /*0ec0*/  @!P5 IMAD.IADD R15, R15, 0x1, -R16.reuse ;  /* 0x000000010f0fd824 */ /* 0x100fe200078e0a10 */
[----:B------:R-:W-:Y:S01]  /*0ed0*/  ISETP.GT.U32.AND P5, PT, R16, R12, PT ;  /* 0x0000000c1000720c */ /* 0x000fe20003fa4070 */
[--C-:B------:R-:W-:Y:S01]  /*0ee0*/  @!P3 IMAD.IADD R8, R8, 0x1, -R16.reuse ;  /* 0x000000010808b824 */ /* 0x100fe200078e0a10 */
[----:B------:R-:W-:Y:S01]  /*0ef0*/  ISETP.GE.AND P3, PT, R26, RZ, PT ;  /* 0x000000ff1a00720c */ /* 0x000fe20003f66270 */
[--C-:B------:R-:W-:Y:S01]  /*0f00*/  @!P4 IMAD.IADD R14, R14, 0x1, -R16.reuse ;  /* 0x000000010e0ec824 */ /* 0x100fe200078e0a10 */
[----:B------:R-:W-:Y:S01]  /*0f10*/  ISETP.GE.AND P4, PT, R22, RZ, PT ;  /* 0x000000ff1600720c */ /* 0x000fe20003f86270 */
[--C-:B------:R-:W-:Y:S02]  /*0f20*/  @!P6 IMAD.IADD R13, R13, 0x1, -R16.reuse ;  /* 0x000000010d0de824 */ /* 0x100fe400078e0a10 */
[----:B------:R-:W-:Y:S01]  /*0f30*/  @!P0 IMAD.IADD R9, R9, 0x1, -R16 ;  /* 0x0000000109098824 */ /* 0x000fe200078e0a10 */
[C---:B------:R-:W-:Y:S01]  /*0f40*/  ISETP.GT.U32.AND P0, PT, R16.reuse, R5, PT ;  /* 0x000000051000720c */ /* 0x040fe20003f04070 */
[----:B------:R-:W-:Y:S01]  /*0f50*/  @!P2 IMAD.MOV R6, RZ, RZ, -R6 ;  /* 0x000000ffff06a224 */ /* 0x000fe200078e0a06 */
[----:B------:R-:W-:Y:S01]  /*0f60*/  ISETP.GT.U32.AND P2, PT, R16, R8, PT ;  /* 0x000000081000720c */ /* 0x000fe20003f44070 */
[----:B------:R-:W-:Y:S01]  /*0f70*/  IMAD R21, R64, 0x2, R7 ;  /* 0x0000000240157824 */ /* 0x000fe200078e0207 */
[----:B------:R-:W-:Y:S01]  /*0f80*/  ISETP.GT.U32.AND P6, PT, R16, R14, PT ;  /* 0x0000000e1000720c */ /* 0x000fe20003fc4070 */
[----:B------:R-:W-:Y:S01]  /*0f90*/  @!P5 IMAD.IADD R12, R12, 0x1, -R16 ;  /* 0x000000010c0cd824 */ /* 0x000fe200078e0a10 */
[----:B------:R-:W-:Y:S01]  /*0fa0*/  ISETP.GE.AND P5, PT, R24, RZ, PT ;  /* 0x000000ff1800720c */ /* 0x000fe20003fa6270 */
[----:B------:R-:W-:Y:S01]  /*0fb0*/  @!P3 IMAD.MOV R13, RZ, RZ, -R13 ;  /* 0x000000ffff0db224 */ /* 0x000fe200078e0a0d */
[----:B------:R-:W-:Y:S01]  /*0fc0*/  ISETP.GT.U32.AND P3, PT, R16, R15, PT ;  /* 0x0000000f1000720c */ /* 0x000fe20003f64070 */
[----:B------:R-:W-:Y:S01]  /*0fd0*/  @!P4 IMAD.MOV R9, RZ, RZ, -R9 ;  /* 0x000000ffff09c224 */ /* 0x000fe200078e0a09 */
[----:B------:R-:W-:Y:S01]  /*0fe0*/  ISETP.GE.AND P4, PT, R20, RZ, PT ;  /* 0x000000ff1400720c */ /* 0x000fe20003f86270 */
[----:B------:R-:W-:-:S02]  /*0ff0*/  IMAD R33, R64, 0x2, R21 ;  /* 0x0000000240217824 */ /* 0x000fc400078e0215 */
[--C-:B------:R-:W-:Y:S01]  /*1000*/  @!P0 IMAD.IADD R5, R5, 0x1, -R16.reuse ;  /* 0x0000000105058824 */ /* 0x100fe200078e0a10 */
[----:B------:R-:W-:Y:S01]  /*1010*/  ISETP.GE.AND P0, PT, R27, RZ, PT ;  /* 0x000000ff1b00720c */ /* 0x000fe20003f06270 */
[--C-:B------:R-:W-:Y:S01]  /*1020*/  @!P2 IMAD.IADD R8, R8, 0x1, -R16.reuse ;  /* 0x000000010808a824 */ /* 0x100fe200078e0a10 */
[----:B------:R-:W-:Y:S01]  /*1030*/  ISETP.GE.AND P2, PT, R28, RZ, PT ;  /* 0x000000ff1c00720c */ /* 0x000fe20003f46270 */
[----:B------:R-:W-:Y:S01]  /*1040*/  @!P6 IMAD.IADD R14, R14, 0x1, -R16 ;  /* 0x000000010e0ee824 */ /* 0x000fe200078e0a10 */
[----:B------:R-:W-:Y:S01]  /*1050*/  ISETP.GE.AND P6, PT, R29, RZ, PT ;  /* 0x000000ff1d00720c */ /* 0x000fe20003fc6270 */
[----:B------:R-:W-:Y:S01]  /*1060*/  @!P5 IMAD.MOV R12, RZ, RZ, -R12 ;  /* 0x000000ffff0cd224 */ /* 0x000fe200078e0a0c */
[----:B------:R-:W-:Y:S01]  /*1070*/  ISETP.GE.AND P5, PT, R36, RZ, PT ;  /* 0x000000ff2400720c */ /* 0x000fe20003fa6270 */
[----:B------:R-:W-:Y:S01]  /*1080*/  @!P3 IMAD.IADD R15, R15, 0x1, -R16 ;  /* 0x000000010f0fb824 */ /* 0x000fe200078e0a10 */
[----:B------:R-:W-:Y:S01]  /*1090*/  ISETP.NE.AND P3, PT, R10, RZ, PT ;  /* 0x000000ff0a00720c */ /* 0x000fe20003f65270 */
[----:B------:R-:W-:-:S02]  /*10a0*/  IMAD.MOV.U32 R16, RZ, RZ, R4 ;  /* 0x000000ffff107224 */ /* 0x000fc400078e0004 */
[----:B------:R-:W-:Y:S02]  /*10b0*/  @!P4 IMAD.MOV R15, RZ, RZ, -R15 ;  /* 0x000000ffff0fc224 */ /* 0x000fe400078e0a0f */
[----:B------:R-:W-:Y:S01]  /*10c0*/  @!P0 IMAD.MOV R5, RZ, RZ, -R5 ;  /* 0x000000ffff058224 */ /* 0x000fe200078e0a05 */
[----:B------:R-:W-:Y:S01]  /*10d0*/  ISETP.NE.AND P0, PT, R11, RZ, PT ;  /* 0x000000ff0b00720c */ /* 0x000fe20003f05270 */
[----:B------:R-:W-:Y:S01]  /*10e0*/  @!P2 IMAD.MOV R8, RZ, RZ, -R8 ;  /* 0x000000ffff08a224 */ /* 0x000fe200078e0a08 */
[----:B------:R-:W-:Y:S01]  /*10f0*/  LOP3.LUT P2, RZ, R0, 0xff, RZ, 0xc0, !PT ;  /* 0x000000ff00ff7812 */ /* 0x000fe2000784c0ff */
[----:B------:R-:W-:Y:S01]  /*1100*/  @!P6 IMAD.MOV R14, RZ, RZ, -R14 ;  /* 0x000000ffff0ee224 */ /* 0x000fe200078e0a0e */
[C---:B------:R-:W-:Y:S01]  /*1110*/  SEL R54, R57.reuse, R6, !P0 ;  /* 0x0000000639367207 */ /* 0x040fe20004000000 */
[----:B------:R-:W-:Y:S01]  /*1120*/  @!P5 IMAD.MOV R16, RZ, RZ, -R16 ;  /* 0x000000ffff10d224 */ /* 0x000fe200078e0a10 */
[C---:B------:R-:W-:Y:S01]  /*1130*/  SEL R52, R57.reuse, R13, !P0 ;  /* 0x0000000d39347207 */ /* 0x040fe20004000000 */
[----:B-1----:R-:W-:Y:S01]  /*1140*/  VIADD R4, R78, 0x1f ;  /* 0x0000001f4e047836 */ /* 0x002fe20000000000 */
[C---:B------:R-:W-:Y:S01]  /*1150*/  SEL R55, R57.reuse, R9, !P0 ;  /* 0x0000000939377207 */ /* 0x040fe20004000000 */
[----:B------:R-:W-:Y:S01]  /*1160*/  IMAD R43, R64, 0x2, R33 ;  /* 0x00000002402b7824 */ /* 0x000fe200078e0221 */
[----:B------:R-:W-:-:S02]  /*1170*/  SEL R58, R57, R12, !P0 ;  /* 0x0000000c393a7207 */ /* 0x000fc40004000000 */
[C---:B------:R-:W-:Y:S02]  /*1180*/  SEL R59, R57.reuse, R5, !P0 ;  /* 0x00000005393b7207 */ /* 0x040fe40004000000 */
[C---:B------:R-:W-:Y:S02]  /*1190*/  SEL R56, R57.reuse, R8, !P0 ;  /* 0x0000000839387207 */ /* 0x040fe40004000000 */
[C---:B------:R-:W-:Y:S02]  /*11a0*/  SEL R53, R57.reuse, R14, !P0 ;  /* 0x0000000e39357207 */ /* 0x040fe40004000000 */
[----:B------:R-:W-:Y:S02]  /*11b0*/  SEL R57, R57, R15, !P0 ;  /* 0x0000000f39397207 */ /* 0x000fe40004000000 */
[----:B------:R-:W-:Y:S01]  /*11c0*/  @!P3 LOP3.LUT R16, RZ, R10, RZ, 0x33, !PT ;  /* 0x0000000aff10b212 */ /* 0x000fe200078e33ff */
[----:B----4-:R-:W-:Y:S06]  /*11d0*/  @P1 BRA `(.L_x_5) ;  /* 0x0000000000181947 */ /* 0x010fec0003800000 */
[----:B------:R-:W-:Y:S01]  /*11e0*/  ELECT P0, URZ, PT ;  /* 0x0000000000ff782f */ /* 0x000fe20003800000 */
[----:B------:R-:W-:Y:S01]  /*11f0*/  IMAD.MOV.U32 R5, RZ, RZ, 0x1 ;  /* 0x00000001ff057424 */ /* 0x000fe200078e00ff */
[----:B------:R-:W-:Y:S01]  /*1200*/  UMOV UR4, 0x40 ;  /* 0x0000004000047882 */ /* 0x000fe20000000000 */
[----:B------:R-:W-:Y:S01]  /*1210*/  UVIRTCOUNT.DEALLOC.SMPOOL 0x80 ;  /* 0x000000800000784c */ /* 0x000fe20000000000 */
[----:B------:R-:W-:-:S09]  /*1220*/  ULEA UR4, UR6, UR4, 0x18 ;  /* 0x0000000406047291 */ /* 0x000fd2000f8ec0ff */
[----:B------:R0:W-:Y:S03]  /*1230*/  @P0 STS.U8 [UR4], R5 ;  /* 0x00000005ff000988 */ /* 0x0001e60008000004 */
.L_x_5:
[----:B------:R-:W-:Y:S01]  /*1240*/  STTM.x32 tmem[UR12], RZ ;  /* 0x000000ff000079ed */ /* 0x000fe200082c000c */
[----:B------:R-:W1:Y:S02]  /*1250*/  FENCE.VIEW.ASYNC.T ;  /* 0x00000000000073c6 */ /* 0x000e640000000200 */
[----:B-1----:R-:W-:Y:S01]  /*1260*/  VOTEU.ALL UP0, P2 ;  /* 0x0000000000ff7886 */ /* 0x002fe20001000000 */
[----:B0-----:R-:W-:Y:S01]  /*1270*/  IMAD R5, R16, UR8, RZ ;  /* 0x0000000810057c24 */ /* 0x001fe2000f8e02ff */
[----:B------:R-:W-:Y:S01]  /*1280*/  UMOV UR13, UR10 ;  /* 0x0000000a000d7c82 */ /* 0x000fe20008000000 */
[----:B------:R-:W-:Y:S01]  /*1290*/  VOTEU.ALL UP1, P2 ;  /* 0x0000000000ff7886 */ /* 0x000fe20001020000 */
[----:B------:R-:W-:Y:S01]  /*12a0*/  IMAD R11, R64, 0x2, R43 ;  /* 0x00000002400b7824 */ /* 0x000fe200078e022b */
[----:B------:R-:W-:-:S04]  /*12b0*/  @!UP0 UIADD3 UR8, UPT, UPT, -UR5, 0x100000, URZ ;  /* 0x0010000005088890 */ /* 0x000fc8000fffe1ff */
[----:B------:R-:W-:Y:S02]  /*12c0*/  @!UP0 USHF.L.U32 UR9, UR8, 0xb, URZ ;  /* 0x0000000b08098899 */ /* 0x000fe400080006ff */
[----:B------:R-:W-:Y:S01]  /*12d0*/  @!UP0 USHF.L.U32 UR8, UR8, 0x1, URZ ;  /* 0x0000000108088899 */ /* 0x000fe200080006ff */
[----:B------:R-:W-:Y:S01]  /*12e0*/  BAR.SYNC.DEFER_BLOCKING 0x0 ;  /* 0x0000000000007b1d */ /* 0x000fe20000010000 */
[----:B------:R-:W-:Y:S01]  /*12f0*/  ISETP.GT.AND P0, PT, R4, 0x1f, PT ;  /* 0x0000001f0400780c */ /* 0x000fe20003f04270 */
[C---:B------:R-:W-:Y:S01]  /*1300*/  IMAD R25, R64.reuse, 0x2, R11 ;  /* 0x0000000240197824 */ /* 0x040fe200078e020b */
[----:B------:R-:W-:Y:S02]  /*1310*/  IADD3 R48, P4, PT, R5, UR20, RZ ;  /* 0x0000001405307c10 */ /* 0x000fe4000ff9e0ff */
[----:B------:R-:W-:Y:S01]  /*1320*/  ISETP.LT.AND P3, PT, R37, R78, P0 ;  /* 0x0000004e2500720c */ /* 0x000fe20000761270 */
[C---:B------:R-:W-:Y:S01]  /*1330*/  IMAD R35, R64.reuse, 0x2, R25 ;  /* 0x0000000240237824 */ /* 0x040fe200078e0219 */
[----:B------:R-:W-:Y:S01]  /*1340*/  LEA.HI.X.SX32 R60, R5, UR21, 0x1, P4 ;  /* 0x00000015053c7c11 */ /* 0x000fe2000a0f0eff */
[----:B------:R-:W0:Y:S01]  /*1350*/  LDCU UR4, c[0x0][0x3b0] ;  /* 0x00007600ff0477ac */ /* 0x000e220008000800 */
[----:B------:R-:W-:Y:S01]  /*1360*/  IADD3 R6, P4, PT, R7, R48, RZ ;  /* 0x0000003007067210 */ /* 0x000fe20007f9e0ff */
[C---:B------:R-:W-:Y:S01]  /*1370*/  IMAD R45, R64.reuse, 0x2, R35 ;  /* 0x00000002402d7824 */ /* 0x040fe200078e0223 */
[----:B------:R-:W1:Y:S02]  /*1380*/  FENCE.VIEW.ASYNC.S ;  /* 0x00000000000073c6 */ /* 0x000e640000000000 */
[----:B-1----:R1:W2:Y:S01]  /*1390*/  @!UP1 SYNCS.EXCH.64 URZ, [UR13], UR8 ;  /* 0x000000080dff95b2 */ /* 0x0022a20008000100 */
[----:B------:R-:W-:Y:S01]  /*13a0*/  LOP3.LUT R5, R37, 0x8, RZ, 0xfc, !PT ;  /* 0x0000000825057812 */ /* 0x000fe200078efcff */
[----:B------:R-:W-:Y:S01]  /*13b0*/  IMAD R15, R64, 0x2, R45 ;  /* 0x00000002400f7824 */ /* 0x000fe200078e022d */
[----:B------:R-:W-:Y:S01]  /*13c0*/  LEA.HI.X.SX32 R7, R7, R60, 0x1, P4 ;  /* 0x0000003c07077211 */ /* 0x000fe200020f0eff */
[----:B--2---:R-:W-:Y:S01]  /*13d0*/  BAR.SYNC.DEFER_BLOCKING 0x0 ;  /* 0x0000000000007b1d */ /* 0x004fe20000010000 */
[----:B------:R-:W-:-:S02]  /*13e0*/  LOP3.LUT R8, R37, 0x10, RZ, 0xfc, !PT ;  /* 0x0000001025087812 */ /* 0x000fc400078efcff */
[-C--:B------:R-:W-:Y:S01]  /*13f0*/  ISETP.LT.AND P4, PT, R5, R78.reuse, P0 ;  /* 0x0000004e0500720c */ /* 0x080fe20000781270 */
[----:B------:R-:W-:Y:S01]  /*1400*/  IMAD R27, R64, 0x2, R15 ;  /* 0x00000002401b7824 */ /* 0x000fe200078e020f */
[----:B------:R-:W-:Y:S02]  /*1410*/  ISETP.LT.AND P5, PT, R8, R78, P0 ;  /* 0x0000004e0800720c */ /* 0x000fe400007a1270 */
[----:B------:R-:W-:Y:S01]  /*1420*/  IADD3 R12, P6, PT, R15, R48, RZ ;  /* 0x000000300f0c7210 */ /* 0x000fe20007fde0ff */
[C---:B------:R-:W-:Y:S01]  /*1430*/  IMAD R39, R64.reuse, 0x2, R27 ;  /* 0x0000000240277824 */ /* 0x040fe200078e021b */
[----:B------:R-:W-:Y:S02]  /*1440*/  PRMT R88, RZ, 0x7610, R88 ;  /* 0x00007610ff587816 */ /* 0x000fe40000000058 */
[C---:B------:R-:W-:Y:S01]  /*1450*/  LOP3.LUT R9, R37.reuse, 0x18, RZ, 0xfc, !PT ;  /* 0x0000001825097812 */ /* 0x040fe200078efcff */
[----:B------:R-:W-:Y:S01]  /*1460*/  IMAD R47, R64, 0x2, R39 ;  /* 0x00000002402f7824 */ /* 0x000fe200078e0227 */
[----:B------:R-:W-:-:S02]  /*1470*/  LOP3.LUT R13, R37, 0x2, RZ, 0xfc, !PT ;  /* 0x00000002250d7812 */ /* 0x000fc400078efcff */
[----:B------:R-:W-:Y:S01]  /*1480*/  LEA.HI.X.SX32 R15, R15, R60, 0x1, P6 ;  /* 0x0000003c0f0f7211 */ /* 0x000fe200030f0eff */
[----:B------:R-:W2:Y:S01]  /*1490*/  @P3 LDG.E.U8 R86, desc[UR16][R6.64] ;  /* 0x0000001006563981 */ /* 0x000ea2000c1e1100 */
[C---:B------:R-:W-:Y:S01]  /*14a0*/  IADD3 R10, P3, PT, R11.reuse, R48, RZ ;  /* 0x000000300b0a7210 */ /* 0x040fe20007f7e0ff */
[----:B------:R-:W-:Y:S01]  /*14b0*/  IMAD R29, R64, 0x2, R47 ;  /* 0x00000002401d7824 */ /* 0x000fe200078e022f */
[----:B------:R-:W-:Y:S02]  /*14c0*/  PRMT R90, RZ, 0x7610, R90 ;  /* 0x00007610ff5a7816 */ /* 0x000fe4000000005a */
[----:B------:R-:W-:Y:S02]  /*14d0*/  LEA.HI.X.SX32 R11, R11, R60, 0x1, P3 ;  /* 0x0000003c0b0b7211 */ /* 0x000fe400018f0eff */
[-C--:B------:R-:W-:Y:S01]  /*14e0*/  ISETP.LT.AND P3, PT, R9, R78.reuse, P0 ;  /* 0x0000004e0900720c */ /* 0x080fe20000761270 */
[----:B------:R-:W-:Y:S02]  /*14f0*/  @P5 IMAD.MOV.U32 R22, RZ, RZ, R12 ;  /* 0x000000ffff165224 */ /* 0x000fe400078e000c */
[----:B------:R-:W3:Y:S01]  /*1500*/  @P4 LDG.E.U8 R88, desc[UR16][R10.64] ;  /* 0x000000100a584981 */ /* 0x000ee2000c1e1100 */
[----:B------:R-:W-:Y:S01]  /*1510*/  ISETP.LT.AND P4, PT, R13, R78, P0 ;  /* 0x0000004e0d00720c */ /* 0x000fe20000781270 */
[----:B------:R-:W-:Y:S01]  /*1520*/  @P5 IMAD.MOV.U32 R23, RZ, RZ, R15 ;  /* 0x000000ffff175224 */ /* 0x000fe200078e000f */
[----:B------:R-:W-:-:S02]  /*1530*/  IADD3 R14, P6, PT, R29, R48, RZ ;  /* 0x000000301d0e7210 */ /* 0x000fc40007fde0ff */
[----:B------:R-:W-:Y:S02]  /*1540*/  LOP3.LUT R17, R37, 0xa, RZ, 0xfc, !PT ;  /* 0x0000000a25117812 */ /* 0x000fe400078efcff */
[----:B------:R-:W4:Y:S01]  /*1550*/  @P5 LDG.E.U8 R90, desc[UR16][R22.64] ;  /* 0x00000010165a5981 */ /* 0x000f22000c1e1100 */
[----:B------:R-:W-:Y:S02]  /*1560*/  IADD3 R16, P5, PT, R21, R48, RZ ;  /* 0x0000003015107210 */ /* 0x000fe40007fbe0ff */
[----:B------:R-:W-:Y:S01]  /*1570*/  PRMT R92, RZ, 0x7610, R92 ;  /* 0x00007610ff5c7816 */ /* 0x000fe2000000005c */
[----:B------:R-:W-:Y:S01]  /*1580*/  @P3 IMAD.MOV.U32 R18, RZ, RZ, R14 ;  /* 0x000000ffff123224 */ /* 0x000fe200078e000e */
[-C--:B------:R-:W-:Y:S02]  /*1590*/  LEA.HI.X.SX32 R19, R29, R60.reuse, 0x1, P6 ;  /* 0x0000003c1d137211 */ /* 0x080fe400030f0eff */
[----:B------:R-:W-:Y:S01]  /*15a0*/  LEA.HI.X.SX32 R21, R21, R60, 0x1, P5 ;  /* 0x0000003c15157211 */ /* 0x000fe200028f0eff */
[----:B------:R-:W-:Y:S01]  /*15b0*/  @P4 IMAD.MOV.U32 R20, RZ, RZ, R16 ;  /* 0x000000ffff144224 */ /* 0x000fe200078e0010 */
[----:B------:R-:W-:Y:S01]  /*15c0*/  PRMT R83, RZ, 0x7610, R83 ;  /* 0x00007610ff537816 */ /* 0x000fe20000000053 */
[----:B------:R5:W4:Y:S01]  /*15d0*/  @P3 LDG.E.U8 R92, desc[UR16][R18.64] ;  /* 0x00000010125c3981 */ /* 0x000b22000c1e1100 */
[----:B------:R-:W-:-:S04]  /*15e0*/  ISETP.LT.AND P5, PT, R17, R78, P0 ;  /* 0x0000004e1100720c */ /* 0x000fc800007a1270 */
[----:B------:R0:W4:Y:S01]  /*15f0*/  @P4 LDG.E.U8 R83, desc[UR16][R20.64] ;  /* 0x0000001014534981 */ /* 0x000122000c1e1100 */
[----:B-----5:R-:W-:-:S04]  /*1600*/  IADD3 R18, P3, PT, R25, R48, RZ ;  /* 0x0000003019127210 */ /* 0x020fc80007f7e0ff */
[----:B------:R-:W-:Y:S02]  /*1610*/  LEA.HI.X.SX32 R23, R25, R60, 0x1, P3 ;  /* 0x0000003c19177211 */ /* 0x000fe400018f0eff */
[----:B0-----:R-:W-:Y:S02]  /*1620*/  LOP3.LUT R20, R37, 0x12, RZ, 0xfc, !PT ;  /* 0x0000001225147812 */ /* 0x001fe400078efcff */
[----:B------:R-:W-:Y:S01]  /*1630*/  @P5 IMAD.MOV.U32 R30, RZ, RZ, R18 ;  /* 0x000000ffff1e5224 */ /* 0x000fe200078e0012 */
[----:B------:R-:W-:Y:S02]  /*1640*/  PRMT R77, RZ, 0x7610, R77 ;  /* 0x00007610ff4d7816 */ /* 0x000fe4000000004d */
[----:B------:R-:W-:Y:S01]  /*1650*/  ISETP.LT.AND P4, PT, R20, R78, P0 ;  /* 0x0000004e1400720c */ /* 0x000fe20000781270 */
[----:B------:R-:W-:Y:S01]  /*1660*/  @P5 IMAD.MOV.U32 R31, RZ, RZ, R23 ;  /* 0x000000ffff1f5224 */ /* 0x000fe200078e0017 */
[----:B------:R-:W-:Y:S01]  /*1670*/  IADD3 R24, P6, PT, R27, R48, RZ ;  /* 0x000000301b187210 */ /* 0x000fe20007fde0ff */
[----:B------:R-:W-:Y:S01]  /*1680*/  IMAD R41, R64, 0x2, R29 ;  /* 0x0000000240297824 */ /* 0x000fe200078e021d */
[----:B------:R-:W-:-:S02]  /*1690*/  PRMT R79, RZ, 0x7610, R79 ;  /* 0x00007610ff4f7816 */ /* 0x000fc4000000004f */
[----:B------:R0:W5:Y:S01]  /*16a0*/  @P5 LDG.E.U8 R77, desc[UR16][R30.64] ;  /* 0x000000101e4d5981 */ /* 0x000162000c1e1100 */
[----:B------:R-:W-:Y:S02]  /*16b0*/  LEA.HI.X.SX32 R25, R27, R60, 0x1, P6 ;  /* 0x0000003c1b197211 */ /* 0x000fe400030f0eff */
[-C--:B------:R-:W-:Y:S02]  /*16c0*/  IADD3 R26, P5, PT, R41, R48.reuse, RZ ;  /* 0x00000030291a7210 */ /* 0x080fe40007fbe0ff */
[----:B------:R-:W-:Y:S02]  /*16d0*/  IADD3 R32, P6, PT, R33, R48, RZ ;  /* 0x0000003021207210 */ /* 0x000fe40007fde0ff */
[----:B------:R-:W-:Y:S01]  /*16e0*/  LEA.HI.X.SX32 R27, R41, R60, 0x1, P5 ;  /* 0x0000003c291b7211 */ /* 0x000fe200028f0eff */
[----:B------:R-:W5:Y:S01]  /*16f0*/  @P4 LDG.E.U8 R79, desc[UR16][R24.64] ;  /* 0x00000010184f4981 */ /* 0x000f62000c1e1100 */
[----:B------:R-:W-:Y:S01]  /*1700*/  IMAD R41, R64, 0x2, R41 ;  /* 0x0000000240297824 */ /* 0x000fe200078e0229 */
[----:B------:R-:W-:-:S02]  /*1710*/  IADD3 R34, P4, PT, R35, R48, RZ ;  /* 0x0000003023227210 */ /* 0x000fc40007f9e0ff */
[----:B------:R-:W-:Y:S02]  /*1720*/  IADD3 R38, P5, PT, R39, R48, RZ ;  /* 0x0000003027267210 */ /* 0x000fe40007fbe0ff */
[----:B------:R-:W-:Y:S01]  /*1730*/  LEA.HI.X.SX32 R33, R33, R60, 0x1, P6 ;  /* 0x0000003c21217211 */ /* 0x000fe200030f0eff */
[----:B------:R-:W-:Y:S01]  /*1740*/  IMAD R49, R64, 0x2, R41 ;  /* 0x0000000240317824 */ /* 0x000fe200078e0229 */
[----:B------:R-:W-:Y:S02]  /*1750*/  IADD3 R40, P6, PT, R41, R48, RZ ;  /* 0x0000003029287210 */ /* 0x000fe40007fde0ff */
[----:B------:R-:W-:Y:S02]  /*1760*/  LEA.HI.X.SX32 R35, R35, R60, 0x1, P4 ;  /* 0x0000003c23237211 */ /* 0x000fe400020f0eff */
[----:B------:R-:W-:Y:S02]  /*1770*/  LOP3.LUT R28, R0, 0x1f, RZ, 0xc0, !PT ;  /* 0x0000001f001c7812 */ /* 0x000fe400078ec0ff */
[----:B------:R-:W-:-:S02]  /*1780*/  IADD3 R42, P4, PT, R43, R48, RZ ;  /* 0x000000302b2a7210 */ /* 0x000fc40007f9e0ff */
[----:B------:R-:W-:Y:S02]  /*1790*/  LEA.HI.X.SX32 R39, R39, R60, 0x1, P5 ;  /* 0x0000003c27277211 */ /* 0x000fe400028f0eff */
[----:B------:R-:W-:Y:S02]  /*17a0*/  IADD3 R44, P5, PT, R45, R48, RZ ;  /* 0x000000302d2c7210 */ /* 0x000fe40007fbe0ff */
[----:B0-----:R-:W-:Y:S02]  /*17b0*/  LOP3.LUT R30, R37, 0xc, RZ, 0xfc, !PT ;  /* 0x0000000c251e7812 */ /* 0x001fe400078efcff */
[----:B------:R-:W-:Y:S01]  /*17c0*/  LEA.HI.X.SX32 R41, R41, R60, 0x1, P6 ;  /* 0x0000003c29297211 */ /* 0x000fe200030f0eff */
[----:B------:R-:W-:Y:S01]  /*17d0*/  IMAD R50, R28, R65, RZ ;  /* 0x000000411c327224 */ /* 0x000fe200078e02ff */
[----:B------:R-:W-:Y:S02]  /*17e0*/  IADD3 R46, P6, PT, R47, R48, RZ ;  /* 0x000000302f2e7210 */ /* 0x000fe40007fde0ff */
[----:B------:R-:W-:-:S02]  /*17f0*/  LEA.HI.X.SX32 R43, R43, R60, 0x1, P4 ;  /* 0x0000003c2b2b7211 */ /* 0x000fc400020f0eff */
[----:B------:R-:W-:Y:S02]  /*1800*/  IADD3 R48, P4, PT, R49, R48, RZ ;  /* 0x0000003031307210 */ /* 0x000fe40007f9e0ff */
[----:B------:R-:W-:Y:S02]  /*1810*/  LEA.HI.X.SX32 R45, R45, R60, 0x1, P5 ;  /* 0x0000003c2d2d7211 */ /* 0x000fe400028f0eff */
[----:B------:R-:W-:Y:S02]  /*1820*/  LOP3.LUT R31, R37, 0x14, RZ, 0xfc, !PT ;  /* 0x00000014251f7812 */ /* 0x000fe400078efcff */
[----:B------:R-:W-:Y:S02]  /*1830*/  ISETP.LT.AND P5, PT, R30, R78, P0 ;  /* 0x0000004e1e00720c */ /* 0x000fe400007a1270 */
[-C--:B------:R-:W-:Y:S02]  /*1840*/  LEA.HI.X.SX32 R47, R47, R60.reuse, 0x1, P6 ;  /* 0x0000003c2f2f7211 */ /* 0x080fe400030f0eff */
[----:B------:R-:W-:Y:S01]  /*1850*/  LEA.HI.X.SX32 R49, R49, R60, 0x1, P4 ;  /* 0x0000003c31317211 */ /* 0x000fe200020f0eff */
[----:B------:R-:W-:Y:S01]  /*1860*/  IMAD R60, R54, UR4, RZ ;  /* 0x00000004363c7c24 */ /* 0x000fe2000f8e02ff */
[----:B------:R-:W-:-:S02]  /*1870*/  ISETP.LT.AND P6, PT, R31, R78, P0 ;  /* 0x0000004e1f00720c */ /* 0x000fc400007c1270 */
[----:B------:R-:W-:Y:S02]  /*1880*/  IADD3 R72, P4, PT, R50, UR22, RZ ;  /* 0x0000001632487c10 */ /* 0x000fe4000ff9e0ff */
[----:B------:R-:W-:Y:S01]  /*1890*/  LOP3.LUT R22, R37, 0x1a, RZ, 0xfc, !PT ;  /* 0x0000001a25167812 */ /* 0x000fe200078efcff */
[----:B------:R-:W-:Y:S01]  /*18a0*/  IMAD R63, R52, UR4, RZ ;  /* 0x00000004343f7c24 */ /* 0x000fe2000f8e02ff */
[----:B------:R-:W-:Y:S01]  /*18b0*/  PRMT R82, RZ, 0x7610, R82 ;  /* 0x00007610ff527816 */ /* 0x000fe20000000052 */
[----:B------:R-:W-:Y:S01]  /*18c0*/  IMAD R55, R55, UR4, RZ ;  /* 0x0000000437377c24 */ /* 0x000fe2000f8e02ff */
[----:B------:R-:W-:Y:S01]  /*18d0*/  LEA.HI.X.SX32 R74, R50, UR23, 0x1, P4 ;  /* 0x00000017324a7c11 */ /* 0x000fe2000a0f0eff */
[----:B------:R-:W-:Y:S01]  /*18e0*/  IMAD R61, R58, UR4, RZ ;  /* 0x000000043a3d7c24 */ /* 0x000fe2000f8e02ff */
[----:B------:R-:W-:Y:S02]  /*18f0*/  IADD3 R52, P4, PT, R60, R72, RZ ;  /* 0x000000483c347210 */ /* 0x000fe40007f9e0ff */
[----:B------:R-:W-:Y:S01]  /*1900*/  ISETP.LT.AND P3, PT, R22, R78, P0 ;  /* 0x0000004e1600720c */ /* 0x000fe20000761270 */
[----:B------:R-:W-:Y:S01]  /*1910*/  IMAD R69, R53, UR4, RZ ;  /* 0x0000000435457c24 */ /* 0x000fe2000f8e02ff */
[----:B------:R-:W-:Y:S01]  /*1920*/  PRMT R84, RZ, 0x7610, R84 ;  /* 0x00007610ff547816 */ /* 0x000fe20000000054 */
[----:B------:R-:W5:Y:S01]  /*1930*/  @P5 LDG.E.U8 R82, desc[UR16][R34.64] ;  /* 0x0000001022525981 */ /* 0x000f62000c1e1100 */
[----:B------:R-:W-:Y:S01]  /*1940*/  IMAD R68, R56, UR4, RZ ;  /* 0x0000000438447c24 */ /* 0x000fe2000f8e02ff */
[----:B------:R-:W-:Y:S01]  /*1950*/  LEA.HI.X.SX32 R53, R60, R74, 0x1, P4 ;  /* 0x0000004a3c357211 */ /* 0x000fe200020f0eff */
[----:B------:R-:W-:Y:S01]  /*1960*/  IMAD R67, R59, UR4, RZ ;  /* 0x000000043b437c24 */ /* 0x000fe2000f8e02ff */
[-C--:B------:R-:W-:Y:S01]  /*1970*/  IADD3 R54, P5, PT, R55, R72.reuse, RZ ;  /* 0x0000004837367210 */ /* 0x080fe20007fbe0ff */
[----:B------:R-:W5:Y:S01]  /*1980*/  @P6 LDG.E.U8 R84, desc[UR16][R38.64] ;  /* 0x0000001026546981 */ /* 0x000f62000c1e1100 */
[----:B------:R-:W-:Y:S01]  /*1990*/  IADD3 R56, P4, PT, R61, R72, RZ ;  /* 0x000000483d387210 */ /* 0x000fe20007f9e0ff */
[----:B------:R-:W-:Y:S01]  /*19a0*/  IMAD R70, R57, UR4, RZ ;  /* 0x0000000439467c24 */ /* 0x000fe2000f8e02ff */
[----:B------:R-:W-:-:S02]  /*19b0*/  PRMT R81, RZ, 0x7610, R81 ;  /* 0x00007610ff517816 */ /* 0x000fc40000000051 */
[----:B------:R-:W-:Y:S02]  /*19c0*/  IADD3 R58, P6, PT, R63, R72, RZ ;  /* 0x000000483f3a7210 */ /* 0x000fe40007fde0ff */
[-C--:B------:R-:W-:Y:S02]  /*19d0*/  LEA.HI.X.SX32 R55, R55, R74.reuse, 0x1, P5 ;  /* 0x0000004a37377211 */ /* 0x080fe400028f0eff */
[----:B------:R-:W-:Y:S01]  /*19e0*/  LEA.HI.X.SX32 R57, R61, R74, 0x1, P4 ;  /* 0x0000004a3d397211 */ /* 0x000fe200020f0eff */
[----:B------:R-:W5:Y:S01]  /*19f0*/  @P3 LDG.E.U8 R81, desc[UR16][R26.64] ;  /* 0x000000101a513981 */ /* 0x000f62000c1e1100 */
[-C--:B------:R-:W-:Y:S02]  /*1a00*/  IADD3 R60, P5, PT, R67, R72.reuse, RZ ;  /* 0x00000048433c7210 */ /* 0x080fe40007fbe0ff */
[----:B------:R-:W-:Y:S02]  /*1a10*/  IADD3 R62, P4, PT, R68, R72, RZ ;  /* 0x00000048443e7210 */ /* 0x000fe40007f9e0ff */
[----:B------:R-:W-:-:S02]  /*1a20*/  LOP3.LUT R29, R37, 0x4, RZ, 0xfc, !PT ;  /* 0x00000004251d7812 */ /* 0x000fc400078efcff */
[C---:B------:R-:W-:Y:S02]  /*1a30*/  LOP3.LUT R50, R37.reuse, 0x1c, RZ, 0xfc, !PT ;  /* 0x0000001c25327812 */ /* 0x040fe400078efcff */
[----:B------:R-:W-:Y:S02]  /*1a40*/  LOP3.LUT R51, R37, 0x6, RZ, 0xfc, !PT ;  /* 0x0000000625337812 */ /* 0x000fe400078efcff */
[-C--:B------:R-:W-:Y:S02]  /*1a50*/  LEA.HI.X.SX32 R59, R63, R74.reuse, 0x1, P6 ;  /* 0x0000004a3f3b7211 */ /* 0x080fe400030f0eff */
[-C--:B------:R-:W-:Y:S02]  /*1a60*/  LEA.HI.X.SX32 R61, R67, R74.reuse, 0x1, P5 ;  /* 0x0000004a433d7211 */ /* 0x080fe400028f0eff */
[----:B------:R-:W-:Y:S02]  /*1a70*/  LEA.HI.X.SX32 R63, R68, R74, 0x1, P4 ;  /* 0x0000004a443f7211 */ /* 0x000fe400020f0eff */
[----:B------:R-:W-:-:S02]  /*1a80*/  ISETP.LT.AND P3, PT, R29, R78, P0 ;  /* 0x0000004e1d00720c */ /* 0x000fc40000761270 */
[----:B------:R-:W-:Y:S02]  /*1a90*/  IADD3 R66, P6, PT, R69, R72, RZ ;  /* 0x0000004845427210 */ /* 0x000fe40007fde0ff */
[-C--:B------:R-:W-:Y:S02]  /*1aa0*/  ISETP.LT.AND P5, PT, R50, R78.reuse, P0 ;  /* 0x0000004e3200720c */ /* 0x080fe400007a1270 */
[----:B------:R-:W-:Y:S02]  /*1ab0*/  ISETP.LT.AND P4, PT, R51, R78, P0 ;  /* 0x0000004e3300720c */ /* 0x000fe40000781270 */
[----:B------:R-:W-:Y:S02]  /*1ac0*/  LEA.HI.X.SX32 R67, R69, R74, 0x1, P6 ;  /* 0x0000004a45437211 */ /* 0x000fe400030f0eff */
[----:B------:R-:W-:Y:S02]  /*1ad0*/  IADD3 R68, P6, PT, R70, R72, RZ ;  /* 0x0000004846447210 */ /* 0x000fe40007fde0ff */
[----:B------:R-:W-:-:S02]  /*1ae0*/  PRMT R80, RZ, 0x7610, R80 ;  /* 0x00007610ff507816 */ /* 0x000fc40000000050 */
[----:B------:R-:W-:Y:S02]  /*1af0*/  PRMT R96, RZ, 0x7610, R96 ;  /* 0x00007610ff607816 */ /* 0x000fe40000000060 */
[----:B------:R-:W-:Y:S02]  /*1b00*/  PRMT R85, RZ, 0x7610, R85 ;  /* 0x00007610ff557816 */ /* 0x000fe40000000055 */
[----:B------:R-:W-:Y:S01]  /*1b10*/  LEA.HI.X.SX32 R69, R70, R74, 0x1, P6 ;  /* 0x0000004a46457211 */ /* 0x000fe200030f0eff */
[----:B------:R-:W5:Y:S01]  /*1b20*/  @P3 LDG.E.U8 R80, desc[UR16][R32.64] ;  /* 0x0000001020503981 */ /* 0x000f62000c1e1100 */
[C---:B------:R-:W-:Y:S02]  /*1b30*/  LOP3.LUT R70, R37.reuse, 0xe, RZ, 0xfc, !PT ;  /* 0x0000000e25467812 */ /* 0x040fe400078efcff */
[C---:B------:R-:W-:Y:S01]  /*1b40*/  LOP3.LUT R71, R37.reuse, 0x16, RZ, 0xfc, !PT ;  /* 0x0000001625477812 */ /* 0x040fe200078efcff */
[----:B------:R-:W5:Y:S01]  /*1b50*/  @P5 LDG.E.U8 R96, desc[UR16][R40.64] ;  /* 0x0000001028605981 */ /* 0x000f62000c1e1100 */
[----:B------:R-:W-:-:S02]  /*1b60*/  LOP3.LUT R72, R37, 0x1e, RZ, 0xfc, !PT ;  /* 0x0000001e25487812 */ /* 0x000fc400078efcff */
[-C--:B------:R-:W-:Y:S01]  /*1b70*/  ISETP.LT.AND P3, PT, R28, R78.reuse, P0 ;  /* 0x0000004e1c00720c */ /* 0x080fe20000761270 */
[----:B------:R-:W5:Y:S01]  /*1b80*/  @P4 LDG.E.U8 R85, desc[UR16][R42.64] ;  /* 0x000000102a554981 */ /* 0x000f62000c1e1100 */
[-C--:B------:R-:W-:Y:S02]  /*1b90*/  ISETP.LT.AND P4, PT, R70, R78.reuse, P0 ;  /* 0x0000004e4600720c */ /* 0x080fe40000781270 */
[-C--:B------:R-:W-:Y:S02]  /*1ba0*/  ISETP.LT.AND P5, PT, R71, R78.reuse, P0 ;  /* 0x0000004e4700720c */ /* 0x080fe400007a1270 */
[----:B------:R-:W-:Y:S02]  /*1bb0*/  ISETP.LT.AND P0, PT, R72, R78, P0 ;  /* 0x0000004e4800720c */ /* 0x000fe40000701270 */
[----:B------:R-:W-:Y:S02]  /*1bc0*/  PRMT R87, RZ, 0x7610, R87 ;  /* 0x00007610ff577816 */ /* 0x000fe40000000057 */
[----:B------:R-:W-:-:S02]  /*1bd0*/  PRMT R89, RZ, 0x7610, R89 ;  /* 0x00007610ff597816 */ /* 0x000fc40000000059 */
[----:B------:R-:W-:Y:S02]  /*1be0*/  PRMT R91, RZ, 0x7610, R91 ;  /* 0x00007610ff5b7816 */ /* 0x000fe4000000005b */
[----:B------:R-:W-:Y:S01]  /*1bf0*/  PRMT R94, RZ, 0x7610, R94 ;  /* 0x00007610ff5e7816 */ /* 0x000fe2000000005e */
[----:B------:R-:W5:Y:S01]  /*1c00*/  @P4 LDG.E.U8 R87, desc[UR16][R44.64] ;  /* 0x000000102c574981 */ /* 0x000f62000c1e1100 */
[----:B------:R-:W-:Y:S02]  /*1c10*/  PRMT R98, RZ, 0x7610, R98 ;  /* 0x00007610ff627816 */ /* 0x000fe40000000062 */
[----:B------:R-:W-:Y:S01]  /*1c20*/  PRMT R100, RZ, 0x7610, R100 ;  /* 0x00007610ff647816 */ /* 0x000fe20000000064 */
[----:B------:R-:W5:Y:S01]  /*1c30*/  @P5 LDG.E.U8 R89, desc[UR16][R46.64] ;  /* 0x000000102e595981 */ /* 0x000f62000c1e1100 */
[----:B------:R-:W-:Y:S02]  /*1c40*/  PRMT R102, RZ, 0x7610, R102 ;  /* 0x00007610ff667816 */ /* 0x000fe40000000066 */
[----:B------:R-:W-:Y:S01]  /*1c50*/  PRMT R104, RZ, 0x7610, R104 ;  /* 0x00007610ff687816 */ /* 0x000fe20000000068 */
[----:B------:R-:W5:Y:S01]  /*1c60*/  @P0 LDG.E.U8 R91, desc[UR16][R48.64] ;  /* 0x00000010305b0981 */ /* 0x000f62000c1e1100 */
[----:B------:R-:W-:-:S02]  /*1c70*/  PRMT R106, RZ, 0x7610, R106 ;  /* 0x00007610ff6a7816 */ /* 0x000fc4000000006a */
[----:B------:R-:W-:Y:S01]  /*1c80*/  PRMT R108, RZ, 0x7610, R108 ;  /* 0x00007610ff6c7816 */ /* 0x000fe2000000006c */
[----:B------:R-:W5:Y:S01]  /*1c90*/  @P3 LDG.E.U8 R94, desc[UR16][R52.64] ;  /* 0x00000010345e3981 */ /* 0x000f62000c1e1100 */
[----:B------:R-:W-:-:S03]  /*1ca0*/  PRMT R110, RZ, 0x7610, R110 ;  /* 0x00007610ff6e7816 */ /* 0x000fc6000000006e */
[----:B------:R-:W5:Y:S04]  /*1cb0*/  @P3 LDG.E.U8 R98, desc[UR16][R54.64] ;  /* 0x0000001036623981 */ /* 0x000f68000c1e1100 */
[----:B------:R-:W5:Y:S04]  /*1cc0*/  @P3 LDG.E.U8 R100, desc[UR16][R56.64] ;  /* 0x0000001038643981 */ /* 0x000f68000c1e1100 */
[----:B------:R-:W5:Y:S04]  /*1cd0*/  @P3 LDG.E.U8 R102, desc[UR16][R58.64] ;  /* 0x000000103a663981 */ /* 0x000f68000c1e1100 */
[----:B------:R-:W5:Y:S04]  /*1ce0*/  @P3 LDG.E.U8 R104, desc[UR16][R60.64] ;  /* 0x000000103c683981 */ /* 0x000f68000c1e1100 */
[----:B------:R-:W5:Y:S04]  /*1cf0*/  @P3 LDG.E.U8 R106, desc[UR16][R62.64] ;  /* 0x000000103e6a3981 */ /* 0x000f68000c1e1100 */
[----:B------:R-:W5:Y:S04]  /*1d00*/  @P3 LDG.E.U8 R108, desc[UR16][R66.64] ;  /* 0x00000010426c3981 */ /* 0x000f68000c1e1100 */
[----:B------:R-:W5:Y:S01]  /*1d10*/  @P3 LDG.E.U8 R110, desc[UR16][R68.64] ;  /* 0x00000010446e3981 */ /* 0x000f62000c1e1100 */
[----:B------:R-:W-:-:S04]  /*1d20*/  SHF.R.S32.HI R73, RZ, 0x7, R0 ;  /* 0x00000007ff497819 */ /* 0x000fc80000011400 */
[----:B------:R-:W-:Y:S01]  /*1d30*/  SGXT R73, R73, 0x1 ;  /* 0x000000014949781a */ /* 0x000fe20000000200 */
[----:B------:R-:W-:-:S04]  /*1d40*/  @!UP0 UIADD3 UR4, UPT, UPT, -UR5, 0x100000, URZ ;  /* 0x0010000005048890 */ /* 0x000fc8000fffe1ff */
[----:B------:R-:W-:Y:S02]  /*1d50*/  @!UP0 USHF.L.U32 UR5, UR4, 0xb, URZ ;  /* 0x0000000b04058899 */ /* 0x000fe400080006ff */
[----:B------:R-:W-:Y:S01]  /*1d60*/  @!UP0 USHF.L.U32 UR4, UR4, 0x1, URZ ;  /* 0x0000000104048899 */ /* 0x000fe200080006ff */
[----:B------:R-:W-:Y:S01]  /*1d70*/  LOP3.LUT R73, R73, 0x90, RZ, 0xc0, !PT ;  /* 0x0000009049497812 */ /* 0x000fe200078ec0ff */
[----:B------:R-:W-:-:S03]  /*1d80*/  VOTEU.ALL UP0, P2 ;  /* 0x0000000000ff7886 */ /* 0x000fc60001000000 */
[----:B------:R-:W-:-:S04]  /*1d90*/  LOP3.LUT R73, R73, 0x7f, R0, 0x78, !PT ;  /* 0x0000007f49497812 */ /* 0x000fc800078e7800 */
[C---:B------:R-:W-:Y:S02]  /*1da0*/  LOP3.LUT R74, R73.reuse, 0x20, RZ, 0x3c, !PT ;  /* 0x00000020494a7812 */ /* 0x040fe400078e3cff */
[C---:B------:R-:W-:Y:S01]  /*1db0*/  LOP3.LUT R75, R73.reuse, 0x40, RZ, 0x3c, !PT ;  /* 0x00000040494b7812 */ /* 0x040fe200078e3cff */
[----:B------:R1:W0:Y:S01]  /*1dc0*/  @!UP0 SYNCS.EXCH.64 URZ, [UR15+0x3008], UR4 ;  /* 0x003008040fff85b2 */ /* 0x0002220008000100 */
[----:B------:R-:W-:Y:S02]  /*1dd0*/  LOP3.LUT R76, R73, 0x60, RZ, 0x3c, !PT ;  /* 0x00000060494c7812 */ /* 0x000fe400078e3cff */
[----:B------:R-:W-:-:S04]  /*1de0*/  ISETP.NE.U32.AND P0, PT, RZ, UR7, PT ;  /* 0x00000007ff007c0c */ /* 0x000fc8000bf05070 */
[C---:B------:R-:W-:Y:S02]  /*1df0*/  ISETP.LT.OR P3, PT, R4.reuse, 0x20, P0 ;  /* 0x000000200400780c */ /* 0x040fe40000761670 */
[----:B------:R-:W-:Y:S01]  /*1e00*/  ISETP.GE.AND P4, PT, R4, 0x40, PT ;  /* 0x000000400400780c */ /* 0x000fe20003f86270 */
[----:B--2---:R1:W-:Y:S04]  /*1e10*/  STS.U8 [R73+UR15], R86 ;  /* 0x0000005649007988 */ /* 0x0043e8000800000f */
[----:B---3--:R1:W-:Y:S04]  /*1e20*/  STS.U8 [R73+UR15+0x400], R88 ;  /* 0x0004005849007988 */ /* 0x0083e8000800000f */
[----:B----4-:R1:W-:Y:S04]  /*1e30*/  STS.U8 [R73+UR15+0x800], R90 ;  /* 0x0008005a49007988 */ /* 0x0103e8000800000f */
[----:B------:R1:W-:Y:S04]  /*1e40*/  STS.U8 [R73+UR15+0xc00], R92 ;  /* 0x000c005c49007988 */ /* 0x0003e8000800000f */
[----:B------:R1:W-:Y:S04]  /*1e50*/  STS.U8 [R74+UR15+0x100], R83 ;  /* 0x000100534a007988 */ /* 0x0003e8000800000f */
[----:B-----5:R1:W-:Y:S04]  /*1e60*/  STS.U8 [R74+UR15+0x500], R77 ;  /* 0x0005004d4a007988 */ /* 0x0203e8000800000f */
[----:B------:R1:W-:Y:S04]  /*1e70*/  STS.U8 [R74+UR15+0x900], R79 ;  /* 0x0009004f4a007988 */ /* 0x0003e8000800000f */
        /* <DEDUP_REMOVED lines=16> */
[----:B------:R1:W-:Y:S01]  /*1f80*/  STS.U8 [R73+UR15+0x2700], R110 ;  /* 0x0027006e49007988 */ /* 0x0003e2000800000f */
[----:B0-----:R0:W-:Y:S06]  /*1f90*/  MEMBAR.ALL.CTA ;  /* 0x0000000000007992 */ /* 0x0011ec0000008000 */
[----:B0-----:R-:W0:Y:S02]  /*1fa0*/  FENCE.VIEW.ASYNC.S ;  /* 0x00000000000073c6 */ /* 0x001e240000000000 */
[----:B0-----:R-:W-:Y:S06]  /*1fb0*/  BAR.SYNC.DEFER_BLOCKING 0x0 ;  /* 0x0000000000007b1d */ /* 0x001fec0000010000 */
[----:B------:R-:W-:Y:S05]  /*1fc0*/  @P3 BRA `(.L_x_6) ;  /* 0x00000000003c3947 */ /* 0x000fea0003800000 */
[----:B-1----:R-:W-:Y:S02]  /*1fd0*/  UIADD3 UR4, UPT, UPT, UR15, 0x2000, URZ ;  /* 0x000020000f047890 */ /* 0x002fe4000fffe0ff */
[----:B------:R-:W-:Y:S02]  /*1fe0*/  USHF.R.U32.HI UR6, URZ, 0x4, UR15 ;  /* 0x00000004ff067899 */ /* 0x000fe4000801160f */
[----:B------:R-:W-:Y:S02]  /*1ff0*/  USHF.R.U32.HI UR4, URZ, 0x4, UR4 ;  /* 0x00000004ff047899 */ /* 0x000fe40008011604 */
[----:B------:R-:W-:Y:S02]  /*2000*/  USGXT.U32 UR6, UR6, 0xe ;  /* 0x0000000e0606789a */ /* 0x000fe40008000000 */
[----:B------:R-:W-:Y:S01]  /*2010*/  USGXT.U32 UR8, UR4, 0xe ;  /* 0x0000000e0408789a */ /* 0x000fe20008000000 */
[----:B------:R-:W-:Y:S02]  /*2020*/  UMOV UR5, URZ ;  /* 0x000000ff00057c82 */ /* 0x000fe40008000000 */
[----:B------:R-:W-:Y:S01]  /*2030*/  UMOV UR4, UR10 ;  /* 0x0000000a00047c82 */ /* 0x000fe20008000000 */
[----:B------:R-:W-:Y:S01]  /*2040*/  UMOV UR20, 0x0 ;  /* 0x0000000000147882 */ /* 0x000fe20000000000 */
[----:B------:R-:W-:Y:S01]  /*2050*/  UMOV UR21, 0x8108490 ;  /* 0x0810849000157882 */ /* 0x000fe20000000000 */
[----:B------:R-:W-:Y:S01]  /*2060*/  UMOV UR7, 0x40004040 ;  /* 0x4000404000077882 */ /* 0x000fe20000000000 */
[----:B------:R-:W-:Y:S01]  /*2070*/  UMOV UR9, 0xc0004010 ;  /* 0xc000401000097882 */ /* 0x000fe20000000000 */
[----:B------:R-:W-:Y:S01]  /*2080*/  UMOV UR4, UR4 ;  /* 0x0000000400047c82 */ /* 0x000fe20008000000 */
[----:B------:R0:W-:Y:S01]  /*2090*/  UTCQMMA gdesc[UR6], gdesc[UR8], tmem[UR18], tmem[UR20], idesc[UR21], !UPT ;  /* 0x00ff1408060075ea */ /* 0x0001e2000f800312 */
[----:B------:R0:W-:Y:S01]  /*20a0*/  UTCBAR [UR4], URZ ;  /* 0x000000ff040073e9 */ /* 0x0001e200080000ff */
[----:B------:R-:W-:-:S02]  /*20b0*/  NOP ;  /* 0x0000000000007918 */ /* 0x000fc40000000000 */
.L_x_6:
[----:B01----:R-:W-:Y:S01]  /*20c0*/  UMOV UR4, URZ ;  /* 0x000000ff00047c82 */ /* 0x003fe20008000000 */
[----:B------:R-:W-:Y:S05]  /*20d0*/  @!P4 BRA `(.L_x_7) ;  /* 0x0000000c0020c947 */ /* 0x000fea0003800000 */
[----:B------:R-:W-:Y:S01]  /*20e0*/  SHF.R.S32.HI R79, RZ, 0x1f, R4 ;  /* 0x0000001fff4f7819 */ /* 0x000fe20000011404 */
[----:B------:R-:W-:Y:S01]  /*20f0*/  IMAD.SHL.U32 R77, R64, 0x20, RZ ;  /* 0x00000020404d7824 */ /* 0x000fe200078e00ff */
[----:B------:R-:W-:Y:S01]  /*2100*/  UIADD3 UR5, UPT, UPT, UR15, 0x2800, URZ ;  /* 0x000028000f057890 */ /* 0x000fe2000fffe0ff */
[----:B------:R-:W-:Y:S01]  /*2110*/  VIADD R78, R78, 0xffffffe0 ;  /* 0xffffffe04e4e7836 */ /* 0x000fe20000000000 */
[----:B------:R-:W-:Y:S01]  /*2120*/  LEA.HI R64, R79, R4, RZ, 0x5 ;  /* 0x000000044f407211 */ /* 0x000fe200078f28ff */
[----:B------:R-:W-:Y:S01]  /*2130*/  UIADD3 UR4, UPT, UPT, UR15, 0x1000, URZ ;  /* 0x000010000f047890 */ /* 0x000fe2000fffe0ff */
[----:B------:R-:W-:Y:S01]  /*2140*/  IMAD.SHL.U32 R79, R65, 0x20, RZ ;  /* 0x00000020414f7824 */ /* 0x000fe200078e00ff */
[----:B------:R-:W-:Y:S01]  /*2150*/  USHF.R.U32.HI UR5, URZ, 0x4, UR5 ;  /* 0x00000004ff057899 */ /* 0x000fe20008011605 */
[----:B------:R-:W-:Y:S01]  /*2160*/  SHF.R.S32.HI R64, RZ, 0x5, R64 ;  /* 0x00000005ff407819 */ /* 0x000fe20000011440 */
[----:B------:R-:W-:Y:S01]  /*2170*/  USHF.R.U32.HI UR4, URZ, 0x4, UR4 ;  /* 0x00000004ff047899 */ /* 0x000fe20008011604 */
[----:B------:R-:W-:Y:S01]  /*2180*/  IMAD.MOV.U32 R65, RZ, RZ, RZ ;  /* 0x000000ffff417224 */ /* 0x000fe200078e00ff */
[----:B------:R-:W-:Y:S01]  /*2190*/  SHF.R.S32.HI R80, RZ, 0x1f, R77 ;  /* 0x0000001fff507819 */ /* 0x000fe2000001144d */
[----:B------:R-:W-:Y:S01]  /*21a0*/  UMOV UR13, UR10 ;  /* 0x0000000a000d7c82 */ /* 0x000fe20008000000 */
[----:B------:R-:W-:Y:S01]  /*21b0*/  VIMNMX R64, PT, PT, R64, 0x2, !PT ;  /* 0x0000000240407848 */ /* 0x000fe20007fe0100 */
[----:B------:R-:W-:Y:S01]  /*21c0*/  USGXT.U32 UR10, UR5, 0xe ;  /* 0x0000000e050a789a */ /* 0x000fe20008000000 */
[----:B------:R-:W-:Y:S01]  /*21d0*/  SHF.R.S32.HI R82, RZ, 0x1f, R79 ;  /* 0x0000001fff527819 */ /* 0x000fe2000001144f */
[----:B------:R-:W-:-:S02]  /*21e0*/  USGXT.U32 UR8, UR4, 0xe ;  /* 0x0000000e0408789a */ /* 0x000fc40008000000 */
[----:B------:R-:W-:Y:S01]  /*21f0*/  VIADD R81, R64, 0xffffffff ;  /* 0xffffffff40517836 */ /* 0x000fe20000000000 */
[----:B------:R-:W-:Y:S01]  /*2200*/  UMOV UR14, 0x1 ;  /* 0x00000001000e7882 */ /* 0x000fe20000000000 */
[----:B------:R-:W-:-:S08]  /*2210*/  UMOV UR5, URZ ;  /* 0x000000ff00057c82 */ /* 0x000fd00008000000 */
.L_x_10:
[----:B------:R-:W-:Y:S01]  /*2220*/  IADD3 R66, P3, PT, R79, R66, RZ ;  /* 0x000000424f427210 */ /* 0x000fe20007f7e0ff */
[----:B------:R-:W-:Y:S01]  /*2230*/  IMAD.U32 R65, R65, -0x80000000, RZ ;  /* 0x8000000041417824 */ /* 0x000fe200078e00ff */
[C---:B------:R-:W-:Y:S02]  /*2240*/  IADD3 R68, P6, PT, R79.reuse, R68, RZ ;  /* 0x000000444f447210 */ /* 0x040fe40007fde0ff */
[C---:B------:R-:W-:Y:S01]  /*2250*/  IADD3 R62, P4, PT, R79.reuse, R62, RZ ;  /* 0x0000003e4f3e7210 */ /* 0x040fe20007f9e0ff */
[C---:B------:R-:W-:Y:S01]  /*2260*/  IMAD.X R67, R82.reuse, 0x1, R67, P3 ;  /* 0x0000000152437824 */ /* 0x040fe200018e0643 */
[C---:B------:R-:W-:Y:S01]  /*2270*/  IADD3 R56, P3, PT, R79.reuse, R56, RZ ;  /* 0x000000384f387210 */ /* 0x040fe20007f7e0ff */
[C---:B------:R-:W-:Y:S01]  /*2280*/  IMAD.X R69, R82.reuse, 0x1, R69, P6 ;  /* 0x0000000152457824 */ /* 0x040fe200030e0645 */
[C---:B------:R-:W-:Y:S01]  /*2290*/  IADD3 R60, P5, PT, R79.reuse, R60, RZ ;  /* 0x0000003c4f3c7210 */ /* 0x040fe20007fbe0ff */
[C---:B------:R-:W-:Y:S01]  /*22a0*/  IMAD.X R63, R82.reuse, 0x1, R63, P4 ;  /* 0x00000001523f7824 */ /* 0x040fe200020e063f */
[----:B------:R-:W-:Y:S01]  /*22b0*/  IADD3 R58, P6, PT, R79, R58, RZ ;  /* 0x0000003a4f3a7210 */ /* 0x000fe20007fde0ff */
[C---:B------:R-:W-:Y:S01]  /*22c0*/  IMAD.X R57, R82.reuse, 0x1, R57, P3 ;  /* 0x0000000152397824 */ /* 0x040fe200018e0639 */
[----:B------:R-:W-:Y:S01]  /*22d0*/  IADD3 R40, P3, PT, R77, R40, RZ ;  /* 0x000000284d287210 */ /* 0x000fe20007f7e0ff */
[C---:B------:R-:W-:Y:S01]  /*22e0*/  IMAD.X R61, R82.reuse, 0x1, R61, P5 ;  /* 0x00000001523d7824 */ /* 0x040fe200028e063d */
[C---:B------:R-:W-:Y:S01]  /*22f0*/  IADD3 R54, P4, PT, R79.reuse, R54, RZ ;  /* 0x000000364f367210 */ /* 0x040fe20007f9e0ff */
[----:B------:R-:W-:Y:S01]  /*2300*/  IMAD.X R59, R82, 0x1, R59, P6 ;  /* 0x00000001523b7824 */ /* 0x000fe200030e063b */
[----:B------:R-:W-:Y:S01]  /*2310*/  IADD3 R52, P5, PT, R79, R52, RZ ;  /* 0x000000344f347210 */ /* 0x000fe20007fbe0ff */
[----:B------:R-:W-:Y:S01]  /*2320*/  IMAD.X R41, R80, 0x1, R41, P3 ;  /* 0x0000000150297824 */ /* 0x000fe200018e0629 */
[C---:B------:R-:W-:Y:S01]  /*2330*/  IADD3 R48, P6, PT, R77.reuse, R48, RZ ;  /* 0x000000304d307210 */ /* 0x040fe20007fde0ff */
[C---:B------:R-:W-:Y:S01]  /*2340*/  IMAD.X R55, R82.reuse, 0x1, R55, P4 ;  /* 0x0000000152377824 */ /* 0x040fe200020e0637 */
[C---:B------:R-:W-:Y:S01]  /*2350*/  IADD3 R26, P4, PT, R77.reuse, R26, RZ ;  /* 0x0000001a4d1a7210 */ /* 0x040fe20007f9e0ff */
[----:B------:R-:W-:Y:S01]  /*2360*/  IMAD.X R53, R82, 0x1, R53, P5 ;  /* 0x0000000152357824 */ /* 0x000fe200028e0635 */
[C---:B------:R-:W-:Y:S01]  /*2370*/  IADD3 R14, P5, PT, R77.reuse, R14, RZ ;  /* 0x0000000e4d0e7210 */ /* 0x040fe20007fbe0ff */
[C---:B------:R-:W-:Y:S01]  /*2380*/  IMAD.X R49, R80.reuse, 0x1, R49, P6 ;  /* 0x0000000150317824 */ /* 0x040fe200030e0631 */
[----:B0-----:R-:W0:Y:S01]  /*2390*/  SYNCS.PHASECHK.TRANS64.TRYWAIT P3, [UR13], R65 ;  /* 0x00000041ff0075a7 */ /* 0x001e22000806110d */
[C---:B------:R-:W-:Y:S01]  /*23a0*/  IMAD.X R27, R80.reuse, 0x1, R27, P4 ;  /* 0x00000001501b7824 */ /* 0x040fe200020e061b */
[C---:B------:R-:W-:Y:S01]  /*23b0*/  IADD3 R46, P6, PT, R77.reuse, R46, RZ ;  /* 0x0000002e4d2e7210 */ /* 0x040fe20007fde0ff */
[----:B------:R-:W-:Y:S01]  /*23c0*/  IMAD.X R19, R80, 0x1, R19, P5 ;  /* 0x0000000150137824 */ /* 0x000fe200028e0613 */
[----:B------:R-:W-:-:S02]  /*23d0*/  IADD3 R38, P4, PT, R77, R38, RZ ;  /* 0x000000264d267210 */ /* 0x000fc40007f9e0ff */
[C---:B------:R-:W-:Y:S01]  /*23e0*/  IADD3 R24, P5, PT, R77.reuse, R24, RZ ;  /* 0x000000184d187210 */ /* 0x040fe20007fbe0ff */
[C---:B------:R-:W-:Y:S01]  /*23f0*/  IMAD.X R47, R80.reuse, 0x1, R47, P6 ;  /* 0x00000001502f7824 */ /* 0x040fe200030e062f */
        /* <DEDUP_REMOVED lines=18> */
[-C--:B------:R-:W-:Y:S01]  /*2520*/  ISETP.GE.AND P6, PT, R37, R78.reuse, PT ;  /* 0x0000004e2500720c */ /* 0x080fe20003fc6270 */
[C---:B------:R-:W-:Y:S01]  /*2530*/  IMAD.X R21, R80.reuse, 0x1, R21, P4 ;  /* 0x0000000150157824 */ /* 0x040fe200020e0615 */
[-C--:B------:R-:W-:Y:S01]  /*2540*/  ISETP.GE.AND P4, PT, R13, R78.reuse, PT ;  /* 0x0000004e0d00720c */ /* 0x080fe20003f86270 */
[----:B------:R-:W-:Y:S01]  /*2550*/  IMAD.X R7, R80, 0x1, R7, P5 ;  /* 0x0000000150077824 */ /* 0x000fe200028e0607 */
[----:B------:R-:W-:-:S02]  /*2560*/  ISETP.GE.AND P5, PT, R29, R78, PT ;  /* 0x0000004e1d00720c */ /* 0x000fc40003fa6270 */
[----:B------:R-:W-:Y:S01]  /*2570*/  PRMT R84, RZ, 0x7610, R84 ;  /* 0x00007610ff547816 */ /* 0x000fe20000000054 */
[----:B0-----:R-:W-:Y:S10]  /*2580*/  @!P3 BRA `(.L_x_8) ;  /* 0x0000001c00f8b947 */ /* 0x001ff40003800000 */
.L_x_16:
[----:B------:R-:W2:Y:S01]  /*2590*/  @!P6 LDG.E.U8 R84, desc[UR16][R6.64] ;  /* 0x000000100654e981 */ /* 0x000ea2000c1e1100 */
[-C--:B------:R-:W-:Y:S01]  /*25a0*/  ISETP.GE.AND P6, PT, R51, R78.reuse, PT ;  /* 0x0000004e3300720c */ /* 0x080fe20003fc6270 */
[----:B------:R-:W-:Y:S01]  /*25b0*/  @!P4 IMAD.MOV.U32 R64, RZ, RZ, R16 ;  /* 0x000000ffff40c224 */ /* 0x000fe200078e0010 */
[----:B------:R-:W-:Y:S01]  /*25c0*/  PRMT R88, RZ, 0x7610, R88 ;  /* 0x00007610ff587816 */ /* 0x000fe20000000058 */
[----:B------:R-:W-:Y:S01]  /*25d0*/  @!P4 IMAD.MOV.U32 R65, RZ, RZ, R21 ;  /* 0x000000ffff41c224 */ /* 0x000fe200078e0015 */
[-C--:B------:R-:W-:Y:S02]  /*25e0*/  ISETP.GE.AND P3, PT, R5, R78.reuse, PT ;  /* 0x0000004e0500720c */ /* 0x080fe40003f66270 */
[----:B------:R-:W-:Y:S02]  /*25f0*/  PRMT R85, RZ, 0x7610, R85 ;  /* 0x00007610ff557816 */ /* 0x000fe40000000055 */
[----:B------:R-:W-:Y:S01]  /*2600*/  PRMT R83, RZ, 0x7610, R83 ;  /* 0x00007610ff537816 */ /* 0x000fe20000000053 */
[----:B------:R-:W3:Y:S01]  /*2610*/  @!P5 LDG.E.U8 R88, desc[UR16][R32.64] ;  /* 0x000000102058d981 */ /* 0x000ee2000c1e1100 */
[----:B------:R-:W-:-:S02]  /*2620*/  ISETP.GE.AND P5, PT, R17, R78, PT ;  /* 0x0000004e1100720c */ /* 0x000fc40003fa6270 */
[----:B------:R-:W-:Y:S01]  /*2630*/  PRMT R86, RZ, 0x7610, R86 ;  /* 0x00007610ff567816 */ /* 0x000fe20000000056 */
[----:B------:R0:W4:Y:S01]  /*2640*/  @!P4 LDG.E.U8 R85, desc[UR16][R64.64] ;  /* 0x000000104055c981 */ /* 0x000122000c1e1100 */
[----:B------:R-:W-:-:S03]  /*2650*/  ISETP.GE.AND P4, PT, R30, R78, PT ;  /* 0x0000004e1e00720c */ /* 0x000fc60003f86270 */
[----:B------:R-:W5:Y:S01]  /*2660*/  @!P6 LDG.E.U8 R83, desc[UR16][R42.64] ;  /* 0x000000102a53e981 */ /* 0x000f62000c1e1100 */
[----:B------:R-:W-:-:S03]  /*2670*/  ISETP.GE.AND P6, PT, R70, R78, PT ;  /* 0x0000004e4600720c */ /* 0x000fc60003fc6270 */
[----:B------:R-:W3:Y:S01]  /*2680*/  @!P3 LDG.E.U8 R86, desc[UR16][R10.64] ;  /* 0x000000100a56b981 */ /* 0x000ee2000c1e1100 */
[-C--:B------:R-:W-:Y:S01]  /*2690*/  ISETP.GE.AND P3, PT, R8, R78.reuse, PT ;  /* 0x0000004e0800720c */ /* 0x080fe20003f66270 */
[----:B0-----:R-:W-:Y:S01]  /*26a0*/  @!P5 IMAD.MOV.U32 R64, RZ, RZ, R18 ;  /* 0x000000ffff40d224 */ /* 0x001fe200078e0012 */
[----:B------:R-:W-:Y:S01]  /*26b0*/  PRMT R87, RZ, 0x7610, R87 ;  /* 0x00007610ff577816 */ /* 0x000fe20000000057 */
[----:B------:R-:W-:Y:S01]  /*26c0*/  @!P5 IMAD.MOV.U32 R65, RZ, RZ, R23 ;  /* 0x000000ffff41d224 */ /* 0x000fe200078e0017 */
[----:B------:R-:W-:Y:S02]  /*26d0*/  PRMT R90, RZ, 0x7610, R90 ;  /* 0x00007610ff5a7816 */ /* 0x000fe4000000005a */
[----:B------:R-:W-:Y:S02]  /*26e0*/  PRMT R89, RZ, 0x7610, R89 ;  /* 0x00007610ff597816 */ /* 0x000fe40000000059 */
[----:B------:R0:W4:Y:S01]  /*26f0*/  @!P5 LDG.E.U8 R87, desc[UR16][R64.64] ;  /* 0x000000104057d981 */ /* 0x000122000c1e1100 */
[----:B------:R-:W-:-:S03]  /*2700*/  ISETP.GE.AND P5, PT, R20, R78, PT ;  /* 0x0000004e1400720c */ /* 0x000fc60003fa6270 */
[----:B------:R-:W4:Y:S01]  /*2710*/  @!P4 LDG.E.U8 R90, desc[UR16][R34.64] ;  /* 0x00000010225ac981 */ /* 0x000f22000c1e1100 */
[----:B------:R-:W-:-:S03]  /*2720*/  ISETP.GE.AND P4, PT, R31, R78, PT ;  /* 0x0000004e1f00720c */ /* 0x000fc60003f86270 */
[----:B------:R-:W4:Y:S01]  /*2730*/  @!P6 LDG.E.U8 R89, desc[UR16][R44.64] ;  /* 0x000000102c59e981 */ /* 0x000f22000c1e1100 */
[-C--:B------:R-:W-:Y:S01]  /*2740*/  ISETP.GE.AND P6, PT, R71, R78.reuse, PT ;  /* 0x0000004e4700720c */ /* 0x080fe20003fc6270 */
[----:B0-----:R-:W-:Y:S01]  /*2750*/  @!P3 IMAD.MOV.U32 R64, RZ, RZ, R12 ;  /* 0x000000ffff40b224 */ /* 0x001fe200078e000c */
[----:B------:R-:W-:Y:S01]  /*2760*/  PRMT R92, RZ, 0x7610, R92 ;  /* 0x00007610ff5c7816 */ /* 0x000fe2000000005c */
[----:B------:R-:W-:Y:S01]  /*2770*/  @!P3 IMAD.MOV.U32 R65, RZ, RZ, R15 ;  /* 0x000000ffff41b224 */ /* 0x000fe200078e000f */
[----:B------:R-:W-:Y:S02]  /*2780*/  PRMT R91, RZ, 0x7610, R91 ;  /* 0x00007610ff5b7816 */ /* 0x000fe4000000005b */
[----:B------:R-:W-:Y:S02]  /*2790*/  PRMT R94, RZ, 0x7610, R94 ;  /* 0x00007610ff5e7816 */ /* 0x000fe4000000005e */
[----:B------:R-:W-:Y:S01]  /*27a0*/  PRMT R93, RZ, 0x7610, R93 ;  /* 0x00007610ff5d7816 */ /* 0x000fe2000000005d */
[----:B------:R0:W4:Y:S01]  /*27b0*/  @!P3 LDG.E.U8 R92, desc[UR16][R64.64] ;  /* 0x00000010405cb981 */ /* 0x000122000c1e1100 */
[----:B------:R-:W-:-:S03]  /*27c0*/  ISETP.GE.AND P3, PT, R9, R78, PT ;  /* 0x0000004e0900720c */ /* 0x000fc60003f66270 */
[----:B------:R-:W5:Y:S01]  /*27d0*/  @!P5 LDG.E.U8 R91, desc[UR16][R24.64] ;  /* 0x00000010185bd981 */ /* 0x000f62000c1e1100 */
[----:B------:R-:W-:-:S03]  /*27e0*/  ISETP.GE.AND P5, PT, R50, R78, PT ;  /* 0x0000004e3200720c */ /* 0x000fc60003fa6270 */
[----:B------:R-:W5:Y:S01]  /*27f0*/  @!P4 LDG.E.U8 R94, desc[UR16][R38.64] ;  /* 0x00000010265ec981 */ /* 0x000f62000c1e1100 */
[----:B------:R-:W-:-:S03]  /*2800*/  ISETP.GE.AND P4, PT, R22, R78, PT ;  /* 0x0000004e1600720c */ /* 0x000fc60003f86270 */
[----:B------:R-:W5:Y:S01]  /*2810*/  @!P6 LDG.E.U8 R93, desc[UR16][R46.64] ;  /* 0x000000102e5de981 */ /* 0x000f62000c1e1100 */
[-C--:B------:R-:W-:Y:S01]  /*2820*/  ISETP.GE.AND P6, PT, R72, R78.reuse, PT ;  /* 0x0000004e4800720c */ /* 0x080fe20003fc6270 */
[----:B0-----:R-:W-:Y:S01]  /*2830*/  @!P3 IMAD.MOV.U32 R64, RZ, RZ, R14 ;  /* 0x000000ffff40b224 */ /* 0x001fe200078e000e */
[----:B------:R-:W-:Y:S01]  /*2840*/  PRMT R96, RZ, 0x7610, R96 ;  /* 0x00007610ff607816 */ /* 0x000fe20000000060 */
[----:B------:R-:W-:Y:S01]  /*2850*/  @!P3 IMAD.MOV.U32 R65, RZ, RZ, R19 ;  /* 0x000000ffff41b224 */ /* 0x000fe200078e0013 */
[----:B------:R-:W-:Y:S02]  /*2860*/  PRMT R95, RZ, 0x7610, R95 ;  /* 0x00007610ff5f7816 */ /* 0x000fe4000000005f */
[----:B------:R-:W-:Y:S02]  /*2870*/  PRMT R98, RZ, 0x7610, R98 ;  /* 0x00007610ff627816 */ /* 0x000fe40000000062 */
[----:B------:R-:W-:Y:S01]  /*2880*/  PRMT R97, RZ, 0x7610, R97 ;  /* 0x00007610ff617816 */ /* 0x000fe20000000061 */
[----:B------:R0:W5:Y:S04]  /*2890*/  @!P3 LDG.E.U8 R96, desc[UR16][R64.64] ;  /* 0x000000104060b981 */ /* 0x000168000c1e1100 */
[----:B------:R-:W5:Y:S04]  /*28a0*/  @!P4 LDG.E.U8 R95, desc[UR16][R26.64] ;  /* 0x000000101a5fc981 */ /* 0x000f68000c1e1100 */
[----:B------:R-:W5:Y:S04]  /*28b0*/  @!P5 LDG.E.U8 R98, desc[UR16][R40.64] ;  /* 0x000000102862d981 */ /* 0x000f68000c1e1100 */
[----:B------:R-:W5:Y:S01]  /*28c0*/  @!P6 LDG.E.U8 R97, desc[UR16][R48.64] ;  /* 0x000000103061e981 */ /* 0x000f62000c1e1100 */
[----:B------:R-:W-:Y:S01]  /*28d0*/  BAR.SYNC.DEFER_BLOCKING 0x0 ;  /* 0x0000000000007b1d */ /* 0x000fe20000010000 */
[----:B------:R-:W-:-:S02]  /*28e0*/  ISETP.GE.AND P3, PT, R28, R78, PT ;  /* 0x0000004e1c00720c */ /* 0x000fc40003f66270 */
[----:B------:R-:W-:Y:S02]  /*28f0*/  PRMT R112, RZ, 0x7610, R112 ;  /* 0x00007610ff707816 */ /* 0x000fe40000000070 */
[----:B------:R-:W-:Y:S02]  /*2900*/  PRMT R100, RZ, 0x7610, R100 ;  /* 0x00007610ff647816 */ /* 0x000fe40000000064 */
[----:B------:R-:W-:Y:S02]  /*2910*/  PRMT R102, RZ, 0x7610, R102 ;  /* 0x00007610ff667816 */ /* 0x000fe40000000066 */
[----:B------:R-:W-:-:S05]  /*2920*/  PRMT R104, RZ, 0x7610, R104 ;  /* 0x00007610ff687816 */ /* 0x000fca0000000068 */
[----:B0-----:R-:W-:Y:S02]  /*2930*/  @!P3 IMAD.MOV.U32 R64, RZ, RZ, R66 ;  /* 0x000000ffff40b224 */ /* 0x001fe400078e0042 */
[----:B------:R-:W-:Y:S01]  /*2940*/  @!P3 IMAD.MOV.U32 R65, RZ, RZ, R67 ;  /* 0x000000ffff41b224 */ /* 0x000fe200078e0043 */
[----:B------:R-:W-:Y:S02]  /*2950*/  PRMT R106, RZ, 0x7610, R106 ;  /* 0x00007610ff6a7816 */ /* 0x000fe4000000006a */
[----:B------:R-:W-:Y:S02]  /*2960*/  PRMT R108, RZ, 0x7610, R108 ;  /* 0x00007610ff6c7816 */ /* 0x000fe4000000006c */
[----:B------:R-:W-:Y:S02]  /*2970*/  PRMT R110, RZ, 0x7610, R110 ;  /* 0x00007610ff6e7816 */ /* 0x000fe4000000006e */
[----:B------:R-:W-:Y:S01]  /*2980*/  PRMT R114, RZ, 0x7610, R114 ;  /* 0x00007610ff727816 */ /* 0x000fe20000000072 */
[----:B------:R0:W5:Y:S04]  /*2990*/  @!P3 LDG.E.U8 R112, desc[UR16][R64.64] ;  /* 0x000000104070b981 */ /* 0x000168000c1e1100 */
[----:B------:R-:W5:Y:S04]  /*29a0*/  @!P3 LDG.E.U8 R100, desc[UR16][R52.64] ;  /* 0x000000103464b981 */ /* 0x000f68000c1e1100 */
[----:B------:R-:W5:Y:S01]  /*29b0*/  @!P3 LDG.E.U8 R102, desc[UR16][R54.64] ;  /* 0x000000103666b981 */ /* 0x000f62000c1e1100 */
[----:B0-----:R-:W-:-:S02]  /*29c0*/  @!P3 IMAD.MOV.U32 R64, RZ, RZ, R68 ;  /* 0x000000ffff40b224 */ /* 0x001fc400078e0044 */
[----:B------:R-:W-:Y:S01]  /*29d0*/  @!P3 IMAD.MOV.U32 R65, RZ, RZ, R69 ;  /* 0x000000ffff41b224 */ /* 0x000fe200078e0045 */
[----:B------:R-:W5:Y:S04]  /*29e0*/  @!P3 LDG.E.U8 R104, desc[UR16][R56.64] ;  /* 0x000000103868b981 */ /* 0x000f68000c1e1100 */
[----:B------:R-:W5:Y:S04]  /*29f0*/  @!P3 LDG.E.U8 R106, desc[UR16][R58.64] ;  /* 0x000000103a6ab981 */ /* 0x000f68000c1e1100 */
[----:B------:R-:W5:Y:S04]  /*2a00*/  @!P3 LDG.E.U8 R108, desc[UR16][R60.64] ;  /* 0x000000103c6cb981 */ /* 0x000f68000c1e1100 */
[----:B------:R-:W5:Y:S04]  /*2a10*/  @!P3 LDG.E.U8 R110, desc[UR16][R62.64] ;  /* 0x000000103e6eb981 */ /* 0x000f68000c1e1100 */
[----:B------:R-:W5:Y:S01]  /*2a20*/  @!P3 LDG.E.U8 R114, desc[UR16][R64.64] ;  /* 0x000000104072b981 */ /* 0x000f62000c1e1100 */
[----:B------:R-:W-:Y:S01]  /*2a30*/  ULEA UR13, UR14, UR15, 0x3 ;  /* 0x0000000f0e0d7291 */ /* 0x000fe2000f8e18ff */
[----:B------:R-:W-:-:S03]  /*2a40*/  UMOV UR4, UR5 ;  /* 0x0000000500047c82 */ /* 0x000fc60008000000 */
[----:B------:R-:W-:Y:S01]  /*2a50*/  UIADD3 UR13, UPT, UPT, UR13, 0x3000, URZ ;  /* 0x000030000d0d7890 */ /* 0x000fe2000fffe0ff */
[----:B--2---:R0:W-:Y:S04]  /*2a60*/  STS.U8 [R73+UR15+0x1000], R84 ;  /* 0x0010005449007988 */ /* 0x0041e8000800000f */
[----:B---3--:R0:W-:Y:S04]  /*2a70*/  STS.U8 [R73+UR15+0x1400], R86 ;  /* 0x0014005649007988 */ /* 0x0081e8000800000f */
[----:B----4-:R0:W-:Y:S04]  /*2a80*/  STS.U8 [R73+UR15+0x1800], R92 ;  /* 0x0018005c49007988 */ /* 0x0101e8000800000f */
        /* <DEDUP_REMOVED lines=21> */
[----:B------:R1:W-:Y:S06]  /*2be0*/  MEMBAR.ALL.CTA ;  /* 0x0000000000007992 */ /* 0x0003ec0000008000 */
[----:B-1----:R-:W1:Y:S02]  /*2bf0*/  FENCE.VIEW.ASYNC.S ;  /* 0x00000000000073c6 */ /* 0x002e640000000000 */
[----:B-1----:R-:W-:Y:S06]  /*2c00*/  BAR.SYNC.DEFER_BLOCKING 0x0 ;  /* 0x0000000000007b1d */ /* 0x002fec0000010000 */
[----:B------:R-:W-:Y:S05]  /*2c10*/  @P0 BRA `(.L_x_9) ;  /* 0x0000000000280947 */ /* 0x000fea0003800000 */
[----:B------:R-:W-:Y:S01]  /*2c20*/  UMOV UR6, UR13 ;  /* 0x0000000d00067c82 */ /* 0x000fe20008000000 */
[----:B------:R-:W-:Y:S01]  /*2c30*/  UMOV UR7, URZ ;  /* 0x000000ff00077c82 */ /* 0x000fe20008000000 */
[----:B------:R-:W-:Y:S01]  /*2c40*/  UMOV UR9, 0x40004040 ;  /* 0x4000404000097882 */ /* 0x000fe20000000000 */
[----:B------:R-:W-:Y:S01]  /*2c50*/  UMOV UR11, 0xc0004010 ;  /* 0xc0004010000b7882 */ /* 0x000fe20000000000 */
[----:B------:R-:W-:Y:S01]  /*2c60*/  UMOV UR20, 0x0 ;  /* 0x0000000000147882 */ /* 0x000fe20000000000 */
[----:B------:R-:W-:Y:S01]  /*2c70*/  UMOV UR21, 0x8108490 ;  /* 0x0810849000157882 */ /* 0x000fe20000000000 */
[----:B------:R-:W-:Y:S01]  /*2c80*/  UMOV UR5, UR6 ;  /* 0x0000000600057c82 */ /* 0x000fe20008000000 */
[----:B------:R1:W-:Y:S01]  /*2c90*/  UTCQMMA gdesc[UR8], gdesc[UR10], tmem[UR18], tmem[UR20], idesc[UR21], UPT ;  /* 0x00ff140a080075ea */ /* 0x0003e2000b800312 */
[----:B------:R1:W-:Y:S01]  /*2ca0*/  UTCBAR [UR5], URZ ;  /* 0x000000ff050073e9 */ /* 0x0003e200080000ff */
[----:B------:R-:W-:Y:S02]  /*2cb0*/  NOP ;  /* 0x0000000000007918 */ /* 0x000fe40000000000 */
.L_x_9:
[----:B------:R-:W-:Y:S01]  /*2cc0*/  VIADD R81, R81, 0xffffffff ;  /* 0xffffffff51517836 */ /* 0x000fe20000000000 */
[----:B------:R-:W-:Y:S01]  /*2cd0*/  UIADD3 UR14, UPT, UPT, UR14, 0x1, URZ ;  /* 0x000000010e0e7890 */ /* 0x000fe2000fffe0ff */
[----:B------:R-:W-:Y:S02]  /*2ce0*/  IMAD.U32 R65, RZ, RZ, UR4 ;  /* 0x00000004ff417e24 */ /* 0x000fe4000f8e00ff */
[----:B------:R-:W-:Y:S01]  /*2cf0*/  VIADD R78, R78, 0xffffffe0 ;  /* 0xffffffe04e4e7836 */ /* 0x000fe20000000000 */
[----:B------:R-:W-:Y:S01]  /*2d00*/  ISETP.NE.U32.AND P3, PT, R81, RZ, PT ;  /* 0x000000ff5100720c */ /* 0x000fe20003f65070 */
[----:B------:R-:W-:-:S04]  /*2d10*/  UISETP.GT.AND UP0, UPT, UR14, 0x1, UPT ;  /* 0x000000010e00788c */ /* 0x000fc8000bf04270 */
[----:B-1----:R-:W-:Y:S02]  /*2d20*/  USEL UR5, URZ, 0x1, !UP0 ;  /* 0x00000001ff057887 */ /* 0x002fe4000c000000 */
[----:B------:R-:W-:Y:S02]  /*2d30*/  USEL UR14, UR14, URZ, !UP0 ;  /* 0x000000ff0e0e7287 */ /* 0x000fe4000c000000 */
[----:B------:R-:W-:-:S04]  /*2d40*/  ULOP3.LUT UR5, UR4, UR5, URZ, 0x3c, !UPT ;  /* 0x0000000504057292 */ /* 0x000fc8000f8e3cff */
[----:B------:R-:W-:Y:S08]  /*2d50*/  @P3 BRA `(.L_x_10) ;  /* 0xfffffff400303947 */ /* 0x000ff0000383ffff */
.L_x_7:
[----:B------:R-:W-:-:S13]  /*2d60*/  ISETP.GE.AND P0, PT, R4, 0x20, PT ;  /* 0x000000200400780c */ /* 0x000fda0003f06270 */
[----:B------:R-:W-:Y:S05]  /*2d70*/  @!P0 BRA `(.L_x_11) ;  /* 0x0000000000108947 */ /* 0x000fea0003800000 */
[----:B------:R-:W-:-:S06]  /*2d80*/  USHF.L.U32 UR4, UR4, 0x1f, URZ ;  /* 0x0000001f04047899 */ /* 0x000fcc00080006ff */
[----:B------:R-:W-:-:S04]  /*2d90*/  IMAD.U32 R4, RZ, RZ, UR4 ;  /* 0x00000004ff047e24 */ /* 0x000fc8000f8e00ff */
[----:B------:R-:W1:Y:S02]  /*2da0*/  SYNCS.PHASECHK.TRANS64.TRYWAIT P0, [UR13], R4 ;  /* 0x00000004ff0075a7 */ /* 0x000e64000800110d */
[----:B-1----:R-:W-:Y:S05]  /*2db0*/  @!P0 BRA `(.L_x_12) ;  /* 0x0000001400f88947 */ /* 0x002fea0003800000 */
.L_x_11:
[----:B------:R-:W-:Y:S01]  /*2dc0*/  BAR.SYNC.DEFER_BLOCKING 0x0 ;  /* 0x0000000000007b1d */ /* 0x000fe20000010000 */
[----:B------:R-:W-:Y:S02]  /*2dd0*/  LOP3.LUT R38, R0, 0x80, RZ, 0xc0, !PT ;  /* 0x0000008000267812 */ /* 0x000fe400078ec0ff */
[--C-:B------:R-:W-:Y:S02]  /*2de0*/  LOP3.LUT R44, R2, 0x4, R37.reuse, 0xfe, !PT ;  /* 0x00000004022c7812 */ /* 0x100fe400078efe25 */
[----:B------:R-:W-:Y:S01]  /*2df0*/  LEA R38, R38, UR15, 0x5 ;  /* 0x0000000f26267c11 */ /* 0x000fe2000f8e28ff */
[----:B------:R-:W1:Y:S01]  /*2e00*/  LDCU UR4, c[0x0][0x3b4] ;  /* 0x00007680ff0477ac */ /* 0x000e620008000800 */
[C-C-:B------:R-:W-:Y:S02]  /*2e10*/  LOP3.LUT R40, R2.reuse, 0xa, R37.reuse, 0xfe, !PT ;  /* 0x0000000a02287812 */ /* 0x140fe400078efe25 */
[----:B------:R-:W-:Y:S01]  /*2e20*/  LOP3.LUT R42, R2, 0x8, R37, 0xfe, !PT ;  /* 0x00000008022a7812 */ /* 0x000fe200078efe25 */
[----:B------:R-:W-:Y:S01]  /*2e30*/  IMAD R3, R3, 0x10, R38 ;  /* 0x0000001003037824 */ /* 0x000fe200078e0226 */
[----:B------:R-:W2:Y:S01]  /*2e40*/  LDCU.128 UR8, c[0x0][0x390] ;  /* 0x00007200ff0877ac */ /* 0x000ea20008000c00 */
[----:B------:R-:W3:Y:S02]  /*2e50*/  @!P2 SYNCS.CCTL.IV [UR15+0x3000] ;  /* 0x00300000ff00a9b1 */ /* 0x000ee4000800000f */
[----:B---3--:R-:W-:Y:S01]  /*2e60*/  BAR.SYNC.DEFER_BLOCKING 0x0 ;  /* 0x0000000000007b1d */ /* 0x008fe20000010000 */
[----:B--2---:R-:W-:-:S05]  /*2e70*/  ISETP.GE.AND P0, PT, R36, UR10, PT ;  /* 0x0000000a24007c0c */ /* 0x004fca000bf06270 */
[----:B------:R-:W2:Y:S01]  /*2e80*/  LDTM.x32 R4, tmem[UR12] ;  /* 0x0000000c000479ee */ /* 0x000ea200082c0000 */
[----:B------:R-:W3:Y:S01]  /*2e90*/  @!P2 SYNCS.CCTL.IV [UR15+0x3008] ;  /* 0x00300800ff00a9b1 */ /* 0x000ee2000800000f */
[----:B------:R-:W-:Y:S01]  /*2ea0*/  NOP ;  /* 0x0000000000007918 */ /* 0x000fe20000000000 */
[----:B--2---:R-:W-:Y:S02]  /*2eb0*/  F2FP.SATFINITE.E5M2.F32.PACK_AB_MERGE_C R4, R5, R4, RZ ;  /* 0x000000040504723e */ /* 0x004fe400048060ff */
[----:B------:R-:W-:Y:S02]  /*2ec0*/  F2FP.SATFINITE.E5M2.F32.PACK_AB_MERGE_C R6, R7, R6, RZ ;  /* 0x000000060706723e */ /* 0x000fe400048060ff */
[----:B------:R-:W-:Y:S02]  /*2ed0*/  F2FP.SATFINITE.E5M2.F32.PACK_AB_MERGE_C R8, R9, R8, RZ ;  /* 0x000000080908723e */ /* 0x000fe400048060ff */
[----:B------:R-:W-:Y:S02]  /*2ee0*/  F2FP.SATFINITE.E5M2.F32.PACK_AB_MERGE_C R12, R13, R12, RZ ;  /* 0x0000000c0d0c723e */ /* 0x000fe400048060ff */
[----:B------:R-:W-:-:S02]  /*2ef0*/  F2FP.SATFINITE.E5M2.F32.PACK_AB_MERGE_C R14, R15, R14, RZ ;  /* 0x0000000e0f0e723e */ /* 0x000fc400048060ff */
[----:B------:R-:W-:Y:S02]  /*2f00*/  F2FP.SATFINITE.E5M2.F32.PACK_AB_MERGE_C R16, R17, R16, RZ ;  /* 0x000000101110723e */ /* 0x000fe400048060ff */
[----:B------:R-:W-:Y:S02]  /*2f10*/  F2FP.SATFINITE.E5M2.F32.PACK_AB_MERGE_C R20, R21, R20, RZ ;  /* 0x000000141514723e */ /* 0x000fe400048060ff */
[----:B------:R-:W-:Y:S02]  /*2f20*/  F2FP.SATFINITE.E5M2.F32.PACK_AB_MERGE_C R22, R23, R22, RZ ;  /* 0x000000161716723e */ /* 0x000fe400048060ff */
[----:B------:R-:W-:Y:S02]  /*2f30*/  F2FP.SATFINITE.E5M2.F32.PACK_AB_MERGE_C R24, R25, R24, RZ ;  /* 0x000000181918723e */ /* 0x000fe400048060ff */
[----:B------:R-:W-:Y:S02]  /*2f40*/  F2FP.SATFINITE.E5M2.F32.PACK_AB_MERGE_C R18, R19, R18, RZ ;  /* 0x000000121312723e */ /* 0x000fe400048060ff */
[----:B------:R-:W-:-:S02]  /*2f50*/  F2FP.SATFINITE.E5M2.F32.PACK_AB_MERGE_C R26, R27, R26, RZ ;  /* 0x0000001a1b1a723e */ /* 0x000fc400048060ff */
[----:B------:R-:W-:Y:S02]  /*2f60*/  F2FP.SATFINITE.E5M2.F32.PACK_AB_MERGE_C R28, R29, R28, RZ ;  /* 0x0000001c1d1c723e */ /* 0x000fe400048060ff */
[----:B------:R-:W-:Y:S02]  /*2f70*/  LOP3.LUT R19, R4, 0xffff, RZ, 0xc0, !PT ;  /* 0x0000ffff04137812 */ /* 0x000fe400078ec0ff */
[----:B------:R-:W-:Y:S02]  /*2f80*/  LOP3.LUT R38, R6, 0xffff, RZ, 0xc0, !PT ;  /* 0x0000ffff06267812 */ /* 0x000fe400078ec0ff */
[----:B------:R-:W-:Y:S02]  /*2f90*/  LOP3.LUT R21, R8, 0xffff, RZ, 0xc0, !PT ;  /* 0x0000ffff08157812 */ /* 0x000fe400078ec0ff */
[----:B------:R-:W-:Y:S02]  /*2fa0*/  LOP3.LUT R23, R12, 0xffff, RZ, 0xc0, !PT ;  /* 0x0000ffff0c177812 */ /* 0x000fe400078ec0ff */
[----:B------:R-:W-:-:S02]  /*2fb0*/  LOP3.LUT R14, R14, 0xffff, RZ, 0xc0, !PT ;  /* 0x0000ffff0e0e7812 */ /* 0x000fc400078ec0ff */
[----:B------:R-:W-:Y:S02]  /*2fc0*/  LOP3.LUT R25, R16, 0xffff, RZ, 0xc0, !PT ;  /* 0x0000ffff10197812 */ /* 0x000fe400078ec0ff */
[----:B------:R-:W-:Y:S02]  /*2fd0*/  LOP3.LUT R20, R20, 0xffff, RZ, 0xc0, !PT ;  /* 0x0000ffff14147812 */ /* 0x000fe400078ec0ff */
[----:B------:R-:W-:Y:S02]  /*2fe0*/  LOP3.LUT R27, R22, 0xffff, RZ, 0xc0, !PT ;  /* 0x0000ffff161b7812 */ /* 0x000fe400078ec0ff */
[----:B------:R-:W-:Y:S02]  /*2ff0*/  LOP3.LUT R29, R24, 0xffff, RZ, 0xc0, !PT ;  /* 0x0000ffff181d7812 */ /* 0x000fe400078ec0ff */
[----:B------:R-:W-:Y:S02]  /*3000*/  F2FP.SATFINITE.E5M2.F32.PACK_AB_MERGE_C R30, R31, R30, RZ ;  /* 0x0000001e1f1e723e */ /* 0x000fe400048060ff */
[----:B------:R-:W-:-:S02]  /*3010*/  F2FP.SATFINITE.E5M2.F32.PACK_AB_MERGE_C R32, R33, R32, RZ ;  /* 0x000000202120723e */ /* 0x000fc400048060ff */
[--C-:B------:R-:W-:Y:S02]  /*3020*/  PRMT R4, R21, 0x3340, R0.reuse ;  /* 0x0000334015047816 */ /* 0x100fe40000000000 */
[--C-:B------:R-:W-:Y:S02]  /*3030*/  PRMT R6, R25, 0x3340, R0.reuse ;  /* 0x0000334019067816 */ /* 0x100fe40000000000 */
[----:B------:R-:W-:Y:S02]  /*3040*/  PRMT R8, R29, 0x3340, R0 ;  /* 0x000033401d087816 */ /* 0x000fe40000000000 */
[----:B------:R-:W-:Y:S02]  /*3050*/  PRMT R5, R19, 0x3340, R38 ;  /* 0x0000334013057816 */ /* 0x000fe40000000026 */
[----:B------:R-:W-:Y:S02]  /*3060*/  PRMT R7, R23, 0x3340, R14 ;  /* 0x0000334017077816 */ /* 0x000fe4000000000e */
[----:B------:R-:W-:-:S02]  /*3070*/  PRMT R9, R20, 0x3340, R27 ;  /* 0x0000334014097816 */ /* 0x000fc4000000001b */
[----:B------:R-:W-:Y:S02]  /*3080*/  F2FP.SATFINITE.E5M2.F32.PACK_AB_MERGE_C R10, R11, R10, RZ ;  /* 0x0000000a0b0a723e */ /* 0x000fe400048060ff */
[----:B------:R-:W-:Y:S02]  /*3090*/  LOP3.LUT R28, R28, 0xffff, RZ, 0xc0, !PT ;  /* 0x0000ffff1c1c7812 */ /* 0x000fe400078ec0ff */
[----:B------:R-:W-:Y:S02]  /*30a0*/  LOP3.LUT R31, R30, 0xffff, RZ, 0xc0, !PT ;  /* 0x0000ffff1e1f7812 */ /* 0x000fe400078ec0ff */
[----:B------:R-:W-:Y:S02]  /*30b0*/  LOP3.LUT R33, R32, 0xffff, RZ, 0xc0, !PT ;  /* 0x0000ffff20217812 */ /* 0x000fe400078ec0ff */
[----:B------:R-:W-:Y:S02]  /*30c0*/  PRMT R11, R5, 0x5410, R4 ;  /* 0x00005410050b7816 */ /* 0x000fe40000000004 */
[----:B------:R-:W-:-:S02]  /*30d0*/  PRMT R13, R7, 0x5410, R6 ;  /* 0x00005410070d7816 */ /* 0x000fc40000000006 */
[----:B------:R-:W-:Y:S02]  /*30e0*/  PRMT R15, R9, 0x5410, R8 ;  /* 0x00005410090f7816 */ /* 0x000fe40000000008 */
[----:B------:R-:W-:Y:S02]  /*30f0*/  SHF.R.U32.HI R4, RZ, 0x8, R19 ;  /* 0x00000008ff047819 */ /* 0x000fe40000011613 */
[----:B------:R-:W-:Y:S02]  /*3100*/  SHF.R.U32.HI R5, RZ, 0x8, R38 ;  /* 0x00000008ff057819 */ /* 0x000fe40000011626 */
[----:B------:R-:W-:Y:S02]  /*3110*/  SHF.R.U32.HI R6, RZ, 0x8, R21 ;  /* 0x00000008ff067819 */ /* 0x000fe40000011615 */
[----:B------:R-:W-:Y:S02]  /*3120*/  SHF.R.U32.HI R7, RZ, 0x8, R23 ;  /* 0x00000008ff077819 */ /* 0x000fe40000011617 */
[----:B------:R-:W-:-:S02]  /*3130*/  SHF.R.U32.HI R8, RZ, 0x8, R14 ;  /* 0x00000008ff087819 */ /* 0x000fc4000001160e */
[----:B------:R-:W-:Y:S02]  /*3140*/  SHF.R.U32.HI R9, RZ, 0x8, R25 ;  /* 0x00000008ff097819 */ /* 0x000fe40000011619 */
[----:B------:R-:W-:Y:S02]  /*3150*/  PRMT R12, R33, 0x3340, R0 ;  /* 0x00003340210c7816 */ /* 0x000fe40000000000 */
[----:B------:R-:W-:Y:S02]  /*3160*/  PRMT R17, R28, 0x3340, R31 ;  /* 0x000033401c117816 */ /* 0x000fe4000000001f */
[----:B------:R-:W-:Y:S02]  /*3170*/  LOP3.LUT R4, R4, 0xffff, RZ, 0xc0, !PT ;  /* 0x0000ffff04047812 */ /* 0x000fe400078ec0ff */
[----:B------:R-:W-:Y:S02]  /*3180*/  LOP3.LUT R5, R5, 0xffff, RZ, 0xc0, !PT ;  /* 0x0000ffff05057812 */ /* 0x000fe400078ec0ff */
[----:B------:R-:W-:-:S02]  /*3190*/  LOP3.LUT R6, R6, 0xffff, RZ, 0xc0, !PT ;  /* 0x0000ffff06067812 */ /* 0x000fc400078ec0ff */
[----:B------:R-:W-:Y:S02]  /*31a0*/  LOP3.LUT R7, R7, 0xffff, RZ, 0xc0, !PT ;  /* 0x0000ffff07077812 */ /* 0x000fe400078ec0ff */
[----:B------:R-:W-:Y:S02]  /*31b0*/  LOP3.LUT R8, R8, 0xffff, RZ, 0xc0, !PT ;  /* 0x0000ffff08087812 */ /* 0x000fe400078ec0ff */
[----:B------:R-:W-:Y:S02]  /*31c0*/  LOP3.LUT R9, R9, 0xffff, RZ, 0xc0, !PT ;  /* 0x0000ffff09097812 */ /* 0x000fe400078ec0ff */
[----:B------:R-:W-:Y:S02]  /*31d0*/  PRMT R17, R17, 0x5410, R12 ;  /* 0x0000541011117816 */ /* 0x000fe4000000000c */
[----:B------:R-:W-:Y:S02]  /*31e0*/  PRMT R19, R4, 0x3340, R5 ;  /* 0x0000334004137816 */ /* 0x000fe40000000005 */
[----:B------:R-:W-:-:S02]  /*31f0*/  PRMT R12, R6, 0x3340, R1 ;  /* 0x00003340060c7816 */ /* 0x000fc40000000001 */
[----:B------:R-:W-:Y:S02]  /*3200*/  PRMT R21, R7, 0x3340, R8 ;  /* 0x0000334007157816 */ /* 0x000fe40000000008 */
[----:B------:R-:W-:Y:S02]  /*3210*/  PRMT R14, R9, 0x3340, R0 ;  /* 0x00003340090e7816 */ /* 0x000fe40000000000 */
[----:B------:R-:W-:Y:S02]  /*3220*/  SHF.R.U32.HI R4, RZ, 0x8, R20 ;  /* 0x00000008ff047819 */ /* 0x000fe40000011614 */
[----:B------:R-:W-:Y:S02]  /*3230*/  SHF.R.U32.HI R5, RZ, 0x8, R27 ;  /* 0x00000008ff057819 */ /* 0x000fe4000001161b */
[----:B------:R-:W-:Y:S02]  /*3240*/  SHF.R.U32.HI R6, RZ, 0x8, R29 ;  /* 0x00000008ff067819 */ /* 0x000fe4000001161d */
[----:B------:R-:W-:-:S02]  /*3250*/  SHF.R.U32.HI R7, RZ, 0x8, R28 ;  /* 0x00000008ff077819 */ /* 0x000fc4000001161c */
[----:B------:R-:W-:Y:S02]  /*3260*/  SHF.R.U32.HI R8, RZ, 0x8, R31 ;  /* 0x00000008ff087819 */ /* 0x000fe4000001161f */
[----:B------:R-:W-:Y:S02]  /*3270*/  SHF.R.U32.HI R9, RZ, 0x8, R33 ;  /* 0x00000008ff097819 */ /* 0x000fe40000011621 */
[----:B------:R-:W-:Y:S02]  /*3280*/  LOP3.LUT R4, R4, 0xffff, RZ, 0xc0, !PT ;  /* 0x0000ffff04047812 */ /* 0x000fe400078ec0ff */
[----:B------:R-:W-:Y:S02]  /*3290*/  LOP3.LUT R5, R5, 0xffff, RZ, 0xc0, !PT ;  /* 0x0000ffff05057812 */ /* 0x000fe400078ec0ff */
[----:B------:R-:W-:Y:S02]  /*32a0*/  LOP3.LUT R6, R6, 0xffff, RZ, 0xc0, !PT ;  /* 0x0000ffff06067812 */ /* 0x000fe400078ec0ff */
[----:B------:R-:W-:-:S02]  /*32b0*/  LOP3.LUT R9, R9, 0xffff, RZ, 0xc0, !PT ;  /* 0x0000ffff09097812 */ /* 0x000fc400078ec0ff */
[----:B------:R-:W-:Y:S02]  /*32c0*/  LOP3.LUT R8, R8, 0xffff, RZ, 0xc0, !PT ;  /* 0x0000ffff08087812 */ /* 0x000fe400078ec0ff */
[----:B------:R-:W-:Y:S02]  /*32d0*/  LOP3.LUT R7, R7, 0xffff, RZ, 0xc0, !PT ;  /* 0x0000ffff07077812 */ /* 0x000fe400078ec0ff */
[----:B------:R-:W-:Y:S02]  /*32e0*/  F2FP.SATFINITE.E5M2.F32.PACK_AB_MERGE_C R34, R35, R34, RZ ;  /* 0x000000222322723e */ /* 0x000fe400048060ff */
[----:B------:R-:W-:Y:S02]  /*32f0*/  PRMT R5, R4, 0x3340, R5 ;  /* 0x0000334004057816 */ /* 0x000fe40000000005 */
[----:B------:R-:W-:Y:S02]  /*3300*/  PRMT R6, R6, 0x3340, R1 ;  /* 0x0000334006067816 */ /* 0x000fe40000000001 */
[----:B------:R-:W-:Y:S01]  /*3310*/  PRMT R9, R9, 0x3340, R0 ;  /* 0x0000334009097816 */ /* 0x000fe20000000000 */
[----:B------:R-:W-:Y:S01]  /*3320*/  IMAD.SHL.U32 R0, R0, 0x10, RZ ;  /* 0x0000001000007824 */ /* 0x000fe200078e00ff */
[----:B------:R-:W-:-:S02]  /*3330*/  PRMT R8, R7, 0x3340, R8 ;  /* 0x0000334007087816 */ /* 0x000fc40000000008 */
[----:B------:R-:W-:Y:S02]  /*3340*/  PRMT R19, R19, 0x5410, R12 ;  /* 0x0000541013137816 */ /* 0x000fe4000000000c */
[----:B------:R-:W-:Y:S02]  /*3350*/  LOP3.LUT R10, R10, 0xffff, RZ, 0xc0, !PT ;  /* 0x0000ffff0a0a7812 */ /* 0x000fe400078ec0ff */
[----:B------:R-:W-:Y:S02]  /*3360*/  LOP3.LUT R26, R26, 0xffff, RZ, 0xc0, !PT ;  /* 0x0000ffff1a1a7812 */ /* 0x000fe400078ec0ff */
[----:B------:R-:W-:Y:S02]  /*3370*/  PRMT R21, R21, 0x5410, R14 ;  /* 0x0000541015157816 */ /* 0x000fe4000000000e */
[----:B------:R-:W-:Y:S02]  /*3380*/  PRMT R5, R5, 0x5410, R6 ;  /* 0x0000541005057816 */ /* 0x000fe40000000006 */
[----:B------:R-:W-:-:S02]  /*3390*/  PRMT R27, R8, 0x5410, R9 ;  /* 0x00005410081b7816 */ /* 0x000fc40000000009 */
[----:B------:R-:W-:Y:S02]  /*33a0*/  LOP3.LUT R18, R18, 0xffff, RZ, 0xc0, !PT ;  /* 0x0000ffff12127812 */ /* 0x000fe400078ec0ff */
[----:B------:R-:W-:Y:S02]  /*33b0*/  LOP3.LUT R34, R34, 0xffff, RZ, 0xc0, !PT ;  /* 0x0000ffff22227812 */ /* 0x000fe400078ec0ff */
[--C-:B------:R-:W-:Y:S02]  /*33c0*/  PRMT R8, R11, 0x4210, R10.reuse ;  /* 0x000042100b087816 */ /* 0x100fe4000000000a */
[----:B------:R-:W-:Y:S02]  /*33d0*/  PRMT R24, R19, 0x5210, R10 ;  /* 0x0000521013187816 */ /* 0x000fe4000000000a */
[----:B------:R-:W-:Y:S02]  /*33e0*/  PRMT R10, R15, 0x4210, R26 ;  /* 0x000042100f0a7816 */ /* 0x000fe4000000001a */
[----:B------:R-:W-:-:S02]  /*33f0*/  PRMT R9, R13, 0x4210, R18 ;  /* 0x000042100d097816 */ /* 0x000fc40000000012 */
[----:B------:R-:W-:Y:S01]  /*3400*/  PRMT R25, R21, 0x5210, R18 ;  /* 0x0000521015197816 */ /* 0x000fe20000000012 */
[----:B------:R-:W2:Y:S01]  /*3410*/  LDC R13, c[0x0][0x3b8] ;  /* 0x0000ee00ff0d7b82 */ /* 0x000ea20000000800 */
[----:B------:R-:W-:Y:S02]  /*3420*/  PRMT R26, R5, 0x5210, R26 ;  /* 0x00005210051a7816 */ /* 0x000fe4000000001a */
[--C-:B------:R-:W-:Y:S02]  /*3430*/  PRMT R11, R17, 0x4210, R34.reuse ;  /* 0x00004210110b7816 */ /* 0x100fe40000000022 */
[----:B------:R-:W-:Y:S02]  /*3440*/  PRMT R27, R27, 0x5210, R34 ;  /* 0x000052101b1b7816 */ /* 0x000fe40000000022 */
[----:B------:R-:W-:Y:S01]  /*3450*/  LOP3.LUT R19, R0, 0xff0, RZ, 0xc0, !PT ;  /* 0x00000ff000137812 */ /* 0x000fe200078ec0ff */
[----:B---3--:R3:W-:Y:S01]  /*3460*/  STS.128 [R3], R8 ;  /* 0x0000000803007388 */ /* 0x0087e20000000c00 */
[----:B------:R-:W-:-:S02]  /*3470*/  LOP3.LUT R0, R2, R37, RZ, 0xfc, !PT ;  /* 0x0000002502007212 */ /* 0x000fc400078efcff */
[--C-:B------:R-:W-:Y:S01]  /*3480*/  LOP3.LUT R28, R2, 0x1e, R37.reuse, 0xfe, !PT ;  /* 0x0000001e021c7812 */ /* 0x100fe200078efe25 */
[----:B------:R1:W-:Y:S01]  /*3490*/  STS.128 [R3+0x800], R24 ;  /* 0x0008001803007388 */ /* 0x0003e20000000c00 */
[----:B------:R-:W-:Y:S02]  /*34a0*/  ISETP.LT.AND P4, PT, R0, UR11, !P0 ;  /* 0x0000000b00007c0c */ /* 0x000fe4000c781270 */
[C-C-:B------:R-:W-:Y:S01]  /*34b0*/  LOP3.LUT R30, R2.reuse, 0x1c, R37.reuse, 0xfe, !PT ;  /* 0x0000001c021e7812 */ /* 0x140fe200078efe25 */
[----:B------:R-:W-:Y:S01]  /*34c0*/  BAR.SYNC.DEFER_BLOCKING 0x0 ;  /* 0x0000000000007b1d */ /* 0x000fe20000010000 */
[C-C-:B------:R-:W-:Y:S02]  /*34d0*/  LOP3.LUT R32, R2.reuse, 0x1a, R37.reuse, 0xfe, !PT ;  /* 0x0000001a02207812 */ /* 0x140fe400078efe25 */
[C-C-:B------:R-:W-:Y:S02]  /*34e0*/  LOP3.LUT R18, R2.reuse, 0x18, R37.reuse, 0xfe, !PT ;  /* 0x0000001802127812 */ /* 0x140fe400078efe25 */
[----:B------:R-:W-:-:S02]  /*34f0*/  LOP3.LUT R22, R2, 0x16, R37, 0xfe, !PT ;  /* 0x0000001602167812 */ /* 0x000fc400078efe25 */
[--C-:B------:R-:W-:Y:S01]  /*3500*/  LOP3.LUT R34, R2, 0x10, R37.reuse, 0xfe, !PT ;  /* 0x0000001002227812 */ /* 0x100fe200078efe25 */
[CC--:B--2---:R-:W-:Y:S01]  /*3510*/  IMAD R20, R0.reuse, R13.reuse, RZ ;  /* 0x0000000d00147224 */ /* 0x0c4fe200078e02ff */
[----:B---3--:R-:W-:Y:S01]  /*3520*/  LOP3.LUT R9, R0, 0x3a, RZ, 0xfc, !PT ;  /* 0x0000003a00097812 */ /* 0x008fe200078efcff */
[----:B------:R-:W-:Y:S01]  /*3530*/  IMAD R11, R44, R13, RZ ;  /* 0x0000000d2c0b7224 */ /* 0x000fe200078e02ff */
[--C-:B------:R-:W-:Y:S01]  /*3540*/  LOP3.LUT R10, R2, 0x2, R37.reuse, 0xfe, !PT ;  /* 0x00000002020a7812 */ /* 0x100fe200078efe25 */
[----:B-1----:R-:W-:Y:S01]  /*3550*/  IMAD R3, R36, UR4, RZ ;  /* 0x0000000424037c24 */ /* 0x002fe2000f8e02ff */
[C-C-:B------:R-:W-:Y:S02]  /*3560*/  LOP3.LUT R24, R2.reuse, 0x14, R37.reuse, 0xfe, !PT ;  /* 0x0000001402187812 */ /* 0x140fe400078efe25 */
[----:B------:R-:W-:Y:S02]  /*3570*/  LOP3.LUT R26, R2, 0x12, R37, 0xfe, !PT ;  /* 0x00000012021a7812 */ /* 0x000fe400078efe25 */
[----:B------:R-:W-:-:S02]  /*3580*/  IADD3 R12, P2, PT, R3, UR8, RZ ;  /* 0x00000008030c7c10 */ /* 0x000fc4000ff5e0ff */
[--C-:B------:R-:W-:Y:S02]  /*3590*/  LOP3.LUT R38, R2, 0xe, R37.reuse, 0xfe, !PT ;  /* 0x0000000e02267812 */ /* 0x100fe400078efe25 */
[----:B------:R-:W-:Y:S02]  /*35a0*/  LEA.HI.X.SX32 R3, R3, UR9, 0x1, P2 ;  /* 0x0000000903037c11 */ /* 0x000fe400090f0eff */
[----:B------:R-:W-:Y:S01]  /*35b0*/  IADD3 R8, P2, PT, R20, R12, RZ ;  /* 0x0000000c14087210 */ /* 0x000fe20007f5e0ff */
[----:B------:R-:W1:Y:S01]  /*35c0*/  LDS.128 R4, [R19+UR15] ;  /* 0x0000000f13047984 */ /* 0x000e620008000c00 */
[C-C-:B------:R-:W-:Y:S02]  /*35d0*/  LOP3.LUT R36, R2.reuse, 0xc, R37.reuse, 0xfe, !PT ;  /* 0x0000000c02247812 */ /* 0x140fe400078efe25 */
[----:B------:R-:W-:Y:S01]  /*35e0*/  LOP3.LUT R16, R2, 0x6, R37, 0xfe, !PT ;  /* 0x0000000602107812 */ /* 0x000fe200078efe25 */
[----:B------:R-:W-:Y:S01]  /*35f0*/  IMAD R2, R10, R13, RZ ;  /* 0x0000000d0a027224 */ /* 0x000fe200078e02ff */
[----:B------:R-:W-:-:S02]  /*3600*/  ISETP.LT.AND P3, PT, R9, UR11, !P0 ;  /* 0x0000000b09007c0c */ /* 0x000fc4000c761270 */
[----:B------:R-:W-:Y:S01]  /*3610*/  LEA.HI.X.SX32 R9, R20, R3, 0x1, P2 ;  /* 0x0000000314097211 */ /* 0x000fe200010f0eff */
[----:B------:R-:W-:Y:S01]  /*3620*/  IMAD R17, R16, R13, RZ ;  /* 0x0000000d10117224 */ /* 0x000fe200078e02ff */
[----:B------:R-:W-:Y:S01]  /*3630*/  ISETP.LT.AND P2, PT, R10, UR11, !P0 ;  /* 0x0000000b0a007c0c */ /* 0x000fe2000c741270 */
[----:B------:R-:W-:Y:S01]  /*3640*/  IMAD R20, R13, 0x20, R20 ;  /* 0x000000200d147824 */ /* 0x000fe200078e0214 */
[CC--:B------:R-:W-:Y:S02]  /*3650*/  IADD3 R14, P6, PT, R11.reuse, R12.reuse, RZ ;  /* 0x0000000c0b0e7210 */ /* 0x0c0fe40007fde0ff */
[C---:B------:R-:W-:Y:S02]  /*3660*/  IADD3 R10, P5, PT, R2.reuse, R12, RZ ;  /* 0x0000000c020a7210 */ /* 0x040fe40007fbe0ff */
[-C--:B------:R-:W-:Y:S02]  /*3670*/  LEA.HI.X.SX32 R15, R11, R3.reuse, 0x1, P6 ;  /* 0x000000030b0f7211 */ /* 0x080fe400030f0eff */
[----:B------:R-:W-:Y:S01]  /*3680*/  LEA.HI.X.SX32 R11, R2, R3, 0x1, P5 ;  /* 0x00000003020b7211 */ /* 0x000fe200028f0eff */
[----:B------:R-:W-:Y:S01]  /*3690*/  IMAD R2, R42, R13, RZ ;  /* 0x0000000d2a027224 */ /* 0x000fe200078e02ff */
[----:B------:R-:W-:-:S02]  /*36a0*/  ISETP.LT.AND P5, PT, R16, UR11, !P0 ;  /* 0x0000000b10007c0c */ /* 0x000fc4000c7a1270 */
[----:B------:R-:W-:-:S04]  /*36b0*/  IADD3 R16, P6, PT, R17, R12, RZ ;  /* 0x0000000c11107210 */ /* 0x000fc80007fde0ff */
[----:B------:R-:W-:Y:S02]  /*36c0*/  LEA.HI.X.SX32 R17, R17, R3, 0x1, P6 ;  /* 0x0000000311117211 */ /* 0x000fe400030f0eff */
[----:B------:R-:W-:Y:S02]  /*36d0*/  ISETP.LT.AND P6, PT, R42, UR11, !P0 ;  /* 0x0000000b2a007c0c */ /* 0x000fe4000c7c1270 */
[C---:B-1----:R-:W-:Y:S02]  /*36e0*/  PRMT R21, R4.reuse, 0x7770, RZ ;  /* 0x0000777004157816 */ /* 0x042fe400000000ff */
[C---:B------:R-:W-:Y:S02]  /*36f0*/  PRMT R23, R4.reuse, 0x7771, RZ ;  /* 0x0000777104177816 */ /* 0x040fe400000000ff */
[----:B------:R-:W-:Y:S01]  /*3700*/  PRMT R27, R4, 0x7773, RZ ;  /* 0x00007773041b7816 */ /* 0x000fe200000000ff */
[----:B------:R1:W-:Y:S01]  /*3710*/  @P4 STG.E.U8 desc[UR16][R8.64], R21 ;  /* 0x0000001508004986 */ /* 0x0003e2000c101110 */
[----:B------:R-:W-:-:S02]  /*3720*/  ISETP.LT.AND P4, PT, R44, UR11, !P0 ;  /* 0x0000000b2c007c0c */ /* 0x000fc4000c781270 */
[C---:B------:R-:W-:Y:S01]  /*3730*/  PRMT R25, R5.reuse, 0x7771, RZ ;  /* 0x0000777105197816 */ /* 0x040fe200000000ff */
[----:B------:R2:W-:Y:S01]  /*3740*/  @P2 STG.E.U8 desc[UR16][R10.64], R23 ;  /* 0x000000170a002986 */ /* 0x0005e2000c101110 */
[----:B-1----:R-:W-:Y:S02]  /*3750*/  IADD3 R8, P2, PT, R2, R12, RZ ;  /* 0x0000000c02087210 */ /* 0x002fe40007f5e0ff */
[----:B------:R-:W-:Y:S01]  /*3760*/  PRMT R21, R4, 0x7772, RZ ;  /* 0x0000777204157816 */ /* 0x000fe200000000ff */
[----:B------:R-:W-:Y:S01]  /*3770*/  IMAD R4, R36, R13, RZ ;  /* 0x0000000d24047224 */ /* 0x000fe200078e02ff */
[----:B------:R-:W-:Y:S01]  /*3780*/  LEA.HI.X.SX32 R9, R2, R3, 0x1, P2 ;  /* 0x0000000302097211 */ /* 0x000fe200010f0eff */
[----:B------:R-:W-:Y:S01]  /*3790*/  IMAD R2, R40, R13, RZ ;  /* 0x0000000d28027224 */ /* 0x000fe200078e02ff */
[----:B--2---:R-:W-:-:S03]  /*37a0*/  PRMT R23, R5, 0x7770, RZ ;  /* 0x0000777005177816 */ /* 0x004fc600000000ff */
[----:B------:R1:W-:Y:S01]  /*37b0*/  @P4 STG.E.U8 desc[UR16][R14.64], R21 ;  /* 0x000000150e004986 */ /* 0x0003e2000c101110 */
[----:B------:R-:W-:Y:S02]  /*37c0*/  ISETP.LT.AND P4, PT, R40, UR11, !P0 ;  /* 0x0000000b28007c0c */ /* 0x000fe4000c781270 */
[----:B------:R-:W-:Y:S01]  /*37d0*/  ISETP.LT.AND P2, PT, R36, UR11, !P0 ;  /* 0x0000000b24007c0c */ /* 0x000fe2000c741270 */
[----:B------:R2:W-:Y:S01]  /*37e0*/  @P5 STG.E.U8 desc[UR16][R16.64], R27 ;  /* 0x0000001b10005986 */ /* 0x0005e2000c101110 */
[----:B------:R-:W-:-:S03]  /*37f0*/  IADD3 R10, P5, PT, R2, R12, RZ ;  /* 0x0000000c020a7210 */ /* 0x000fc60007fbe0ff */
[----:B------:R3:W-:Y:S01]  /*3800*/  @P6 STG.E.U8 desc[UR16][R8.64], R23 ;  /* 0x0000001708006986 */ /* 0x0007e2000c101110 */
[----:B------:R-:W-:Y:S01]  /*3810*/  LEA.HI.X.SX32 R11, R2, R3, 0x1, P5 ;  /* 0x00000003020b7211 */ /* 0x000fe200028f0eff */
[C---:B------:R-:W-:Y:S01]  /*3820*/  IMAD R2, R38.reuse, R13, RZ ;  /* 0x0000000d26027224 */ /* 0x040fe200078e02ff */
[----:B------:R-:W-:Y:S02]  /*3830*/  ISETP.LT.AND P5, PT, R38, UR11, !P0 ;  /* 0x0000000b26007c0c */ /* 0x000fe4000c7a1270 */
[CC--:B-1----:R-:W-:Y:S01]  /*3840*/  IADD3 R14, P6, PT, R4.reuse, R12.reuse, RZ ;  /* 0x0000000c040e7210 */ /* 0x0c2fe20007fde0ff */
[----:B------:R1:W-:Y:S01]  /*3850*/  @P4 STG.E.U8 desc[UR16][R10.64], R25 ;  /* 0x000000190a004986 */ /* 0x0003e2000c101110 */
[C---:B------:R-:W-:Y:S02]  /*3860*/  PRMT R21, R5.reuse, 0x7772, RZ ;  /* 0x0000777205157816 */ /* 0x040fe400000000ff */
[----:B------:R-:W-:Y:S02]  /*3870*/  LEA.HI.X.SX32 R15, R4, R3, 0x1, P6 ;  /* 0x00000003040f7211 */ /* 0x000fe400030f0eff */
[-C--:B--2---:R-:W-:Y:S01]  /*3880*/  IADD3 R16, P6, PT, R2, R12.reuse, RZ ;  /* 0x0000000c02107210 */ /* 0x084fe20007fde0ff */
[C---:B---3--:R-:W-:Y:S01]  /*3890*/  IMAD R9, R34.reuse, R13, RZ ;  /* 0x0000000d22097224 */ /* 0x048fe200078e02ff */
[----:B------:R-:W-:Y:S01]  /*38a0*/  ISETP.LT.AND P4, PT, R34, UR11, !P0 ;  /* 0x0000000b22007c0c */ /* 0x000fe2000c781270 */
[----:B------:R2:W-:Y:S01]  /*38b0*/  @P2 STG.E.U8 desc[UR16][R14.64], R21 ;  /* 0x000000150e002986 */ /* 0x0005e2000c101110 */
[----:B------:R-:W-:Y:S01]  /*38c0*/  LEA.HI.X.SX32 R17, R2, R3, 0x1, P6 ;  /* 0x0000000302117211 */ /* 0x000fe200030f0eff */
[-C--:B------:R-:W-:Y:S01]  /*38d0*/  IMAD R2, R26, R13.reuse, RZ ;  /* 0x0000000d1a027224 */ /* 0x080fe200078e02ff */
[----:B------:R-:W-:Y:S01]  /*38e0*/  PRMT R23, R5, 0x7773, RZ ;  /* 0x0000777305177816 */ /* 0x000fe200000000ff */
[----:B-1----:R-:W-:Y:S01]  /*38f0*/  IMAD R10, R24, R13, RZ ;  /* 0x0000000d180a7224 */ /* 0x002fe200078e02ff */
[----:B------:R-:W-:-:S02]  /*3900*/  IADD3 R4, P6, PT, R9, R12, RZ ;  /* 0x0000000c09047210 */ /* 0x000fc40007fde0ff */
[----:B------:R-:W-:Y:S01]  /*3910*/  ISETP.LT.AND P2, PT, R26, UR11, !P0 ;  /* 0x0000000b1a007c0c */ /* 0x000fe2000c741270 */
[----:B------:R1:W-:Y:S01]  /*3920*/  @P5 STG.E.U8 desc[UR16][R16.64], R23 ;  /* 0x0000001710005986 */ /* 0x0003e2000c101110 */
[-C--:B------:R-:W-:Y:S02]  /*3930*/  LEA.HI.X.SX32 R5, R9, R3.reuse, 0x1, P6 ;  /* 0x0000000309057211 */ /* 0x080fe400030f0eff */
[-C--:B------:R-:W-:Y:S02]  /*3940*/  IADD3 R8, P5, PT, R2, R12.reuse, RZ ;  /* 0x0000000c02087210 */ /* 0x080fe40007fbe0ff */
[----:B--2---:R-:W-:Y:S02]  /*3950*/  PRMT R21, R6, 0x7770, RZ ;  /* 0x0000777006157816 */ /* 0x004fe400000000ff */
[----:B------:R-:W-:Y:S02]  /*3960*/  ISETP.LT.AND P6, PT, R24, UR11, !P0 ;  /* 0x0000000b18007c0c */ /* 0x000fe4000c7c1270 */
[----:B------:R-:W-:Y:S01]  /*3970*/  LEA.HI.X.SX32 R9, R2, R3, 0x1, P5 ;  /* 0x0000000302097211 */ /* 0x000fe200028f0eff */
[----:B------:R2:W-:Y:S01]  /*3980*/  @P4 STG.E.U8 desc[UR16][R4.64], R21 ;  /* 0x0000001504004986 */ /* 0x0005e2000c101110 */
[----:B------:R-:W-:Y:S01]  /*3990*/  PRMT R11, R6, 0x7771, RZ ;  /* 0x00007771060b7816 */ /* 0x000fe200000000ff */
[----:B------:R-:W-:Y:S01]  /*39a0*/  IMAD R2, R22, R13, RZ ;  /* 0x0000000d16027224 */ /* 0x000fe200078e02ff */
[----:B------:R-:W-:-:S02]  /*39b0*/  IADD3 R14, P4, PT, R10, R12, RZ ;  /* 0x0000000c0a0e7210 */ /* 0x000fc40007f9e0ff */
[----:B-1----:R-:W-:Y:S01]  /*39c0*/  PRMT R23, R6, 0x7772, RZ ;  /* 0x0000777206177816 */ /* 0x002fe200000000ff */
[----:B------:R-:W-:Y:S01]  /*39d0*/  @P2 STG.E.U8 desc[UR16][R8.64], R11 ;  /* 0x0000000b08002986 */ /* 0x000fe2000c101110 */
[----:B------:R-:W-:Y:S02]  /*39e0*/  LEA.HI.X.SX32 R15, R10, R3, 0x1, P4 ;  /* 0x000000030a0f7211 */ /* 0x000fe400020f0eff */
[C---:B------:R-:W-:Y:S01]  /*39f0*/  ISETP.LT.AND P2, PT, R18.reuse, UR11, !P0 ;  /* 0x0000000b12007c0c */ /* 0x040fe2000c741270 */
[----:B------:R-:W1:Y:S01]  /*3a00*/  LDS.128 R8, [R19+UR15+0x1000] ;  /* 0x0010000f13087984 */ /* 0x000e620008000c00 */
[----:B------:R-:W-:Y:S01]  /*3a10*/  IMAD R18, R18, R13, RZ ;  /* 0x0000000d12127224 */ /* 0x000fe200078e02ff */
[-C--:B------:R-:W-:Y:S02]  /*3a20*/  IADD3 R16, P4, PT, R2, R12.reuse, RZ ;  /* 0x0000000c02107210 */ /* 0x080fe40007f9e0ff */
[----:B------:R-:W-:Y:S01]  /*3a30*/  ISETP.LT.AND P5, PT, R22, UR11, !P0 ;  /* 0x0000000b16007c0c */ /* 0x000fe2000c7a1270 */
[----:B------:R3:W-:Y:S01]  /*3a40*/  @P6 STG.E.U8 desc[UR16][R14.64], R23 ;  /* 0x000000170e006986 */ /* 0x0007e2000c101110 */
[----:B------:R-:W-:Y:S01]  /*3a50*/  LEA.HI.X.SX32 R17, R2, R3, 0x1, P4 ;  /* 0x0000000302117211 */ /* 0x000fe200020f0eff */
[----:B------:R-:W-:Y:S01]  /*3a60*/  IMAD R2, R32, R13, RZ ;  /* 0x0000000d20027224 */ /* 0x000fe200078e02ff */
[----:B--2---:R-:W-:-:S02]  /*3a70*/  IADD3 R4, P6, PT, R18, R12, RZ ;  /* 0x0000000c12047210 */ /* 0x004fc40007fde0ff */
[----:B------:R-:W-:Y:S02]  /*3a80*/  ISETP.LT.AND P4, PT, R32, UR11, !P0 ;  /* 0x0000000b20007c0c */ /* 0x000fe4000c781270 */
[----:B------:R-:W-:Y:S01]  /*3a90*/  PRMT R25, R6, 0x7773, RZ ;  /* 0x0000777306197816 */ /* 0x000fe200000000ff */
[----:B------:R-:W-:Y:S01]  /*3aa0*/  IMAD R6, R30, R13, RZ ;  /* 0x0000000d1e067224 */ /* 0x000fe200078e02ff */
[-C--:B------:R-:W-:Y:S02]  /*3ab0*/  LEA.HI.X.SX32 R5, R18, R3.reuse, 0x1, P6 ;  /* 0x0000000312057211 */ /* 0x080fe400030f0eff */
[C---:B------:R-:W-:Y:S01]  /*3ac0*/  PRMT R21, R7.reuse, 0x7770, RZ ;  /* 0x0000777007157816 */ /* 0x040fe200000000ff */
[----:B------:R-:W-:Y:S01]  /*3ad0*/  @P5 STG.E.U8 desc[UR16][R16.64], R25 ;  /* 0x0000001910005986 */ /* 0x000fe2000c101110 */
[C---:B---3--:R-:W-:Y:S02]  /*3ae0*/  IADD3 R14, P6, PT, R2.reuse, R12, RZ ;  /* 0x0000000c020e7210 */ /* 0x048fe40007fde0ff */
[----:B------:R-:W-:Y:S01]  /*3af0*/  PRMT R23, R7, 0x7771, RZ ;  /* 0x0000777107177816 */ /* 0x000fe200000000ff */
[----:B------:R2:W-:Y:S01]  /*3b00*/  @P2 STG.E.U8 desc[UR16][R4.64], R21 ;  /* 0x0000001504002986 */ /* 0x0005e2000c101110 */
[----:B------:R-:W-:Y:S01]  /*3b10*/  LEA.HI.X.SX32 R15, R2, R3, 0x1, P6 ;  /* 0x00000003020f7211 */ /* 0x000fe200030f0eff */
[----:B------:R-:W-:Y:S01]  /*3b20*/  IMAD R2, R28, R13, RZ ;  /* 0x0000000d1c027224 */ /* 0x000fe200078e02ff */
[----:B------:R-:W-:-:S02]  /*3b30*/  ISETP.LT.AND P2, PT, R30, UR11, !P0 ;  /* 0x0000000b1e007c0c */ /* 0x000fc4000c741270 */
[-C--:B------:R-:W-:Y:S01]  /*3b40*/  IADD3 R18, P6, PT, R6, R12.reuse, RZ ;  /* 0x0000000c06127210 */ /* 0x080fe20007fde0ff */
[----:B------:R3:W-:Y:S01]  /*3b50*/  @P4 STG.E.U8 desc[UR16][R14.64], R23 ;  /* 0x000000170e004986 */ /* 0x0007e2000c101110 */
[----:B------:R-:W-:Y:S02]  /*3b60*/  ISETP.LT.AND P4, PT, R28, UR11, !P0 ;  /* 0x0000000b1c007c0c */ /* 0x000fe4000c781270 */
[----:B------:R-:W-:Y:S02]  /*3b70*/  LEA.HI.X.SX32 R19, R6, R3, 0x1, P6 ;  /* 0x0000000306137211 */ /* 0x000fe400030f0eff */
[----:B------:R-:W-:Y:S02]  /*3b80*/  IADD3 R6, P6, PT, R2, R12, RZ ;  /* 0x0000000c02067210 */ /* 0x000fe40007fde0ff */
[----:B--2---:R-:W-:Y:S02]  /*3b90*/  PRMT R21, R7, 0x7772, RZ ;  /* 0x0000777207157816 */ /* 0x004fe400000000ff */
[----:B------:R-:W-:-:S02]  /*3ba0*/  LOP3.LUT R4, R0, 0x22, RZ, 0xfc, !PT ;  /* 0x0000002200047812 */ /* 0x000fc400078efcff */
[----:B------:R-:W-:Y:S01]  /*3bb0*/  LOP3.LUT R22, R0, 0x20, RZ, 0xfc, !PT ;  /* 0x0000002000167812 */ /* 0x000fe200078efcff */
[----:B------:R2:W-:Y:S01]  /*3bc0*/  @P2 STG.E.U8 desc[UR16][R18.64], R21 ;  /* 0x0000001512002986 */ /* 0x0005e2000c101110 */
[----:B------:R-:W-:Y:S02]  /*3bd0*/  PRMT R17, R7, 0x7773, RZ ;  /* 0x0000777307117816 */ /* 0x000fe400000000ff */
[----:B------:R-:W-:Y:S01]  /*3be0*/  LEA.HI.X.SX32 R7, R2, R3, 0x1, P6 ;  /* 0x0000000302077211 */ /* 0x000fe200030f0eff */
[C---:B------:R-:W-:Y:S01]  /*3bf0*/  IMAD R2, R13.reuse, 0x2, R20 ;  /* 0x000000020d027824 */ /* 0x040fe200078e0214 */
[----:B------:R-:W-:Y:S02]  /*3c00*/  ISETP.LT.AND P2, PT, R4, UR11, !P0 ;  /* 0x0000000b04007c0c */ /* 0x000fe4000c741270 */
[----:B------:R-:W-:Y:S01]  /*3c10*/  LOP3.LUT R5, R0, 0x24, RZ, 0xfc, !PT ;  /* 0x0000002400057812 */ /* 0x000fe200078efcff */
[----:B------:R4:W-:Y:S01]  /*3c20*/  @P4 STG.E.U8 desc[UR16][R6.64], R17 ;  /* 0x0000001106004986 */ /* 0x0009e2000c101110 */
[----:B------:R-:W-:Y:S01]  /*3c30*/  ISETP.LT.AND P5, PT, R22, UR11, !P0 ;  /* 0x0000000b16007c0c */ /* 0x000fe2000c7a1270 */
[----:B------:R-:W-:Y:S01]  /*3c40*/  IMAD R16, R13, 0x2, R2 ;  /* 0x000000020d107824 */ /* 0x000fe200078e0202 */
[----:B------:R-:W-:-:S02]  /*3c50*/  IADD3 R4, P6, PT, R20, R12, RZ ;  /* 0x0000000c14047210 */ /* 0x000fc40007fde0ff */
[----:B------:R-:W-:Y:S02]  /*3c60*/  ISETP.LT.AND P4, PT, R5, UR11, !P0 ;  /* 0x0000000b05007c0c */ /* 0x000fe4000c781270 */
[-C--:B------:R-:W-:Y:S02]  /*3c70*/  LEA.HI.X.SX32 R5, R20, R3.reuse, 0x1, P6 ;  /* 0x0000000314057211 */ /* 0x080fe400030f0eff */
[-C--:B---3--:R-:W-:Y:S02]  /*3c80*/  IADD3 R14, P6, PT, R2, R12.reuse, RZ ;  /* 0x0000000c020e7210 */ /* 0x088fe40007fde0ff */
[----:B-1----:R-:W-:Y:S02]  /*3c90*/  PRMT R23, R8, 0x7770, RZ ;  /* 0x0000777008177816 */ /* 0x002fe400000000ff */
[----:B------:R-:W-:Y:S01]  /*3ca0*/  LEA.HI.X.SX32 R15, R2, R3, 0x1, P6 ;  /* 0x00000003020f7211 */ /* 0x000fe200030f0eff */
[C---:B------:R-:W-:Y:S01]  /*3cb0*/  IMAD R2, R13.reuse, 0x2, R16 ;  /* 0x000000020d027824 */ /* 0x040fe200078e0210 */
[----:B--2---:R-:W-:Y:S01]  /*3cc0*/  PRMT R19, R8, 0x7771, RZ ;  /* 0x0000777108137816 */ /* 0x004fe200000000ff */
[----:B------:R1:W-:Y:S01]  /*3cd0*/  @P5 STG.E.U8 desc[UR16][R4.64], R23 ;  /* 0x0000001704005986 */ /* 0x0003e2000c101110 */
[----:B------:R-:W-:Y:S01]  /*3ce0*/  LOP3.LUT R20, R0, 0x26, RZ, 0xfc, !PT ;  /* 0x0000002600147812 */ /* 0x000fe200078efcff */
[----:B------:R-:W-:Y:S01]  /*3cf0*/  IMAD R18, R13, 0x2, R2 ;  /* 0x000000020d127824 */ /* 0x000fe200078e0202 */
[----:B----4-:R-:W-:Y:S01]  /*3d00*/  IADD3 R6, P6, PT, R16, R12, RZ ;  /* 0x0000000c10067210 */ /* 0x010fe20007fde0ff */
[----:B------:R2:W-:Y:S01]  /*3d10*/  @P2 STG.E.U8 desc[UR16][R14.64], R19 ;  /* 0x000000130e002986 */ /* 0x0005e2000c101110 */
[----:B------:R-:W-:-:S02]  /*3d20*/  LOP3.LUT R17, R0, 0x28, RZ, 0xfc, !PT ;  /* 0x0000002800117812 */ /* 0x000fc400078efcff */
[----:B------:R-:W-:Y:S02]  /*3d30*/  ISETP.LT.AND P5, PT, R20, UR11, !P0 ;  /* 0x0000000b14007c0c */ /* 0x000fe4000c7a1270 */
[----:B------:R-:W-:Y:S02]  /*3d40*/  LEA.HI.X.SX32 R7, R16, R3, 0x1, P6 ;  /* 0x0000000310077211 */ /* 0x000fe400030f0eff */
[----:B------:R-:W-:Y:S02]  /*3d50*/  PRMT R21, R8, 0x7772, RZ ;  /* 0x0000777208157816 */ /* 0x000fe400000000ff */
[----:B------:R-:W-:Y:S02]  /*3d60*/  ISETP.LT.AND P2, PT, R17, UR11, !P0 ;  /* 0x0000000b11007c0c */ /* 0x000fe4000c741270 */
[----:B------:R-:W-:Y:S01]  /*3d70*/  LOP3.LUT R17, R0, 0x2a, RZ, 0xfc, !PT ;  /* 0x0000002a00117812 */ /* 0x000fe200078efcff */
[----:B------:R3:W-:Y:S01]  /*3d80*/  @P4 STG.E.U8 desc[UR16][R6.64], R21 ;  /* 0x0000001506004986 */ /* 0x0007e2000c101110 */
[----:B------:R-:W-:-:S02]  /*3d90*/  IADD3 R16, P6, PT, R2, R12, RZ ;  /* 0x0000000c02107210 */ /* 0x000fc40007fde0ff */
[----:B------:R-:W-:Y:S02]  /*3da0*/  ISETP.LT.AND P4, PT, R17, UR11, !P0 ;  /* 0x0000000b11007c0c */ /* 0x000fe4000c781270 */
[-C--:B------:R-:W-:Y:S01]  /*3db0*/  LEA.HI.X.SX32 R17, R2, R3.reuse, 0x1, P6 ;  /* 0x0000000302117211 */ /* 0x080fe200030f0eff */
[C---:B------:R-:W-:Y:S01]  /*3dc0*/  IMAD R2, R13.reuse, 0x2, R18 ;  /* 0x000000020d027824 */ /* 0x040fe200078e0212 */
[----:B-1----:R-:W-:Y:S02]  /*3dd0*/  IADD3 R4, P6, PT, R18, R12, RZ ;  /* 0x0000000c12047210 */ /* 0x002fe40007fde0ff */
[----:B------:R-:W-:Y:S01]  /*3de0*/  PRMT R23, R8, 0x7773, RZ ;  /* 0x0000777308177816 */ /* 0x000fe200000000ff */
[----:B------:R-:W-:Y:S01]  /*3df0*/  IMAD R8, R13, 0x2, R2 ;  /* 0x000000020d087824 */ /* 0x000fe200078e0202 */
[----:B--2---:R-:W-:Y:S02]  /*3e00*/  LOP3.LUT R14, R0, 0x2c, RZ, 0xfc, !PT ;  /* 0x0000002c000e7812 */ /* 0x004fe400078efcff */
[----:B------:R-:W-:Y:S01]  /*3e10*/  LEA.HI.X.SX32 R5, R18, R3, 0x1, P6 ;  /* 0x0000000312057211 */ /* 0x000fe200030f0eff */
[----:B------:R-:W-:Y:S01]  /*3e20*/  @P5 STG.E.U8 desc[UR16][R16.64], R23 ;  /* 0x0000001710005986 */ /* 0x000fe2000c101110 */
[----:B------:R-:W-:-:S02]  /*3e30*/  PRMT R19, R9, 0x7770, RZ ;  /* 0x0000777009137816 */ /* 0x000fc400000000ff */
[----:B---3--:R-:W-:Y:S02]  /*3e40*/  IADD3 R6, P6, PT, R2, R12, RZ ;  /* 0x0000000c02067210 */ /* 0x008fe40007fde0ff */
[----:B------:R-:W-:Y:S01]  /*3e50*/  ISETP.LT.AND P5, PT, R14, UR11, !P0 ;  /* 0x0000000b0e007c0c */ /* 0x000fe2000c7a1270 */
[----:B------:R1:W-:Y:S01]  /*3e60*/  @P2 STG.E.U8 desc[UR16][R4.64], R19 ;  /* 0x0000001304002986 */ /* 0x0003e2000c101110 */
[----:B------:R-:W-:Y:S02]  /*3e70*/  LOP3.LUT R14, R0, 0x2e, RZ, 0xfc, !PT ;  /* 0x0000002e000e7812 */ /* 0x000fe400078efcff */
[----:B------:R-:W-:Y:S01]  /*3e80*/  LEA.HI.X.SX32 R7, R2, R3, 0x1, P6 ;  /* 0x0000000302077211 */ /* 0x000fe200030f0eff */
[----:B------:R-:W-:Y:S01]  /*3e90*/  IMAD R2, R13, 0x2, R8 ;  /* 0x000000020d027824 */ /* 0x000fe200078e0208 */
[----:B------:R-:W-:Y:S02]  /*3ea0*/  PRMT R21, R9, 0x7771, RZ ;  /* 0x0000777109157816 */ /* 0x000fe400000000ff */
[----:B------:R-:W-:-:S02]  /*3eb0*/  ISETP.LT.AND P2, PT, R14, UR11, !P0 ;  /* 0x0000000b0e007c0c */ /* 0x000fc4000c741270 */
[----:B------:R-:W-:Y:S01]  /*3ec0*/  LOP3.LUT R15, R0, 0x30, RZ, 0xfc, !PT ;  /* 0x00000030000f7812 */ /* 0x000fe200078efcff */
[----:B------:R2:W-:Y:S01]  /*3ed0*/  @P4 STG.E.U8 desc[UR16][R6.64], R21 ;  /* 0x0000001506004986 */ /* 0x0005e2000c101110 */
[CC--:B------:R-:W-:Y:S02]  /*3ee0*/  IADD3 R14, P6, PT, R8.reuse, R12.reuse, RZ ;  /* 0x0000000c080e7210 */ /* 0x0c0fe40007fde0ff */
[----:B------:R-:W-:Y:S02]  /*3ef0*/  ISETP.LT.AND P4, PT, R15, UR11, !P0 ;  /* 0x0000000b0f007c0c */ /* 0x000fe4000c781270 */
[----:B------:R-:W-:Y:S01]  /*3f00*/  LEA.HI.X.SX32 R15, R8, R3, 0x1, P6 ;  /* 0x00000003080f7211 */ /* 0x000fe200030f0eff */
[----:B------:R-:W-:Y:S01]  /*3f10*/  IMAD R8, R13, 0x2, R2 ;  /* 0x000000020d087824 */ /* 0x000fe200078e0202 */
[----:B-1----:R-:W-:Y:S02]  /*3f20*/  IADD3 R4, P6, PT, R2, R12, RZ ;  /* 0x0000000c02047210 */ /* 0x002fe40007fde0ff */
[----:B------:R-:W-:-:S02]  /*3f30*/  PRMT R19, R9, 0x7772, RZ ;  /* 0x0000777209137816 */ /* 0x000fc400000000ff */
[-C--:B------:R-:W-:Y:S01]  /*3f40*/  LEA.HI.X.SX32 R5, R2, R3.reuse, 0x1, P6 ;  /* 0x0000000302057211 */ /* 0x080fe200030f0eff */
[----:B------:R-:W-:Y:S01]  /*3f50*/  IMAD R2, R13, 0x2, R8 ;  /* 0x000000020d027824 */ /* 0x000fe200078e0208 */
[----:B------:R-:W-:Y:S01]  /*3f60*/  PRMT R17, R9, 0x7773, RZ ;  /* 0x0000777309117816 */ /* 0x000fe200000000ff */
[----:B------:R1:W-:Y:S01]  /*3f70*/  @P5 STG.E.U8 desc[UR16][R14.64], R19 ;  /* 0x000000130e005986 */ /* 0x0003e2000c101110 */
[----:B--2---:R-:W-:Y:S02]  /*3f80*/  IADD3 R6, P6, PT, R8, R12, RZ ;  /* 0x0000000c08067210 */ /* 0x004fe40007fde0ff */
[----:B------:R-:W-:Y:S01]  /*3f90*/  LOP3.LUT R9, R0, 0x34, RZ, 0xfc, !PT ;  /* 0x0000003400097812 */ /* 0x000fe200078efcff */
[----:B------:R2:W-:Y:S01]  /*3fa0*/  @P2 STG.E.U8 desc[UR16][R4.64], R17 ;  /* 0x0000001104002986 */ /* 0x0005e2000c101110 */
[----:B------:R-:W-:Y:S02]  /*3fb0*/  LEA.HI.X.SX32 R7, R8, R3, 0x1, P6 ;  /* 0x0000000308077211 */ /* 0x000fe400030f0eff */
[----:B------:R-:W-:-:S02]  /*3fc0*/  PRMT R21, R10, 0x7770, RZ ;  /* 0x000077700a157816 */ /* 0x000fc400000000ff */
[C---:B------:R-:W-:Y:S02]  /*3fd0*/  LOP3.LUT R16, R0.reuse, 0x32, RZ, 0xfc, !PT ;  /* 0x0000003200107812 */ /* 0x040fe400078efcff */
[----:B------:R-:W-:Y:S01]  /*3fe0*/  ISETP.LT.AND P2, PT, R9, UR11, !P0 ;  /* 0x0000000b09007c0c */ /* 0x000fe2000c741270 */
[----:B-1----:R-:W-:Y:S01]  /*3ff0*/  IMAD R14, R13, 0x2, R2 ;  /* 0x000000020d0e7824 */ /* 0x002fe200078e0202 */
[----:B------:R-:W-:Y:S01]  /*4000*/  LOP3.LUT R9, R0, 0x38, RZ, 0xfc, !PT ;  /* 0x0000003800097812 */ /* 0x000fe200078efcff */
[----:B------:R1:W-:Y:S01]  /*4010*/  @P4 STG.E.U8 desc[UR16][R6.64], R21 ;  /* 0x0000001506004986 */ /* 0x0003e2000c101110 */
[----:B------:R-:W-:Y:S02]  /*4020*/  IADD3 R8, P6, PT, R2, R12, RZ ;  /* 0x0000000c02087210 */ /* 0x000fe40007fde0ff */
[----:B------:R-:W-:Y:S02]  /*4030*/  ISETP.LT.AND P5, PT, R16, UR11, !P0 ;  /* 0x0000000b10007c0c */ /* 0x000fe4000c7a1270 */
[----:B------:R-:W-:-:S02]  /*4040*/  ISETP.LT.AND P4, PT, R9, UR11, !P0 ;  /* 0x0000000b09007c0c */ /* 0x000fc4000c781270 */
[-C--:B------:R-:W-:Y:S01]  /*4050*/  LEA.HI.X.SX32 R9, R2, R3.reuse, 0x1, P6 ;  /* 0x0000000302097211 */ /* 0x080fe200030f0eff */
[C---:B------:R-:W-:Y:S01]  /*4060*/  IMAD R2, R13.reuse, 0x2, R14 ;  /* 0x000000020d027824 */ /* 0x040fe200078e020e */
[----:B--2---:R-:W-:Y:S02]  /*4070*/  IADD3 R4, P6, PT, R14, R12, RZ ;  /* 0x0000000c0e047210 */ /* 0x004fe40007fde0ff */
[----:B------:R-:W-:Y:S01]  /*4080*/  PRMT R17, R10, 0x7771, RZ ;  /* 0x000077710a117816 */ /* 0x000fe200000000ff */
[C---:B------:R-:W-:Y:S01]  /*4090*/  IMAD R16, R13.reuse, 0x2, R2 ;  /* 0x000000020d107824 */ /* 0x040fe200078e0202 */
[----:B------:R-:W-:Y:S02]  /*40a0*/  LEA.HI.X.SX32 R5, R14, R3, 0x1, P6 ;  /* 0x000000030e057211 */ /* 0x000fe400030f0eff */
[----:B------:R-:W-:Y:S01]  /*40b0*/  PRMT R19, R10, 0x7772, RZ ;  /* 0x000077720a137816 */ /* 0x000fe200000000ff */
[----:B------:R-:W-:Y:S01]  /*40c0*/  IMAD R18, R13, 0x2, R16 ;  /* 0x000000020d127824 */ /* 0x000fe200078e0210 */
[----:B------:R2:W-:Y:S01]  /*40d0*/  @P5 STG.E.U8 desc[UR16][R8.64], R17 ;  /* 0x0000001108005986 */ /* 0x0005e2000c101110 */
[----:B------:R-:W-:-:S02]  /*40e0*/  LOP3.LUT R15, R0, 0x36, RZ, 0xfc, !PT ;  /* 0x00000036000f7812 */ /* 0x000fc400078efcff */
[-C--:B------:R-:W-:Y:S01]  /*40f0*/  IADD3 R14, P6, PT, R16, R12.reuse, RZ ;  /* 0x0000000c100e7210 */ /* 0x080fe20007fde0ff */
[----:B------:R3:W-:Y:S01]  /*4100*/  @P2 STG.E.U8 desc[UR16][R4.64], R19 ;  /* 0x0000001304002986 */ /* 0x0007e2000c101110 */
[CC--:B-1----:R-:W-:Y:S01]  /*4110*/  IADD3 R6, P2, PT, R2.reuse, R12.reuse, RZ ;  /* 0x0000000c02067210 */ /* 0x0c2fe20007f5e0ff */
[----:B------:R-:W-:Y:S01]  /*4120*/  IMAD R20, R13, 0x2, R18 ;  /* 0x000000020d147824 */ /* 0x000fe200078e0212 */
[----:B------:R-:W-:Y:S02]  /*4130*/  ISETP.LT.AND P5, PT, R15, UR11, !P0 ;  /* 0x0000000b0f007c0c */ /* 0x000fe4000c7a1270 */
[-C--:B------:R-:W-:Y:S01]  /*4140*/  LEA.HI.X.SX32 R7, R2, R3.reuse, 0x1, P2 ;  /* 0x0000000302077211 */ /* 0x080fe200010f0eff */
[----:B------:R-:W-:Y:S01]  /*4150*/  IMAD R13, R13, 0x2, R20 ;  /* 0x000000020d0d7824 */ /* 0x000fe200078e0214 */
[----:B------:R-:W-:Y:S02]  /*4160*/  LEA.HI.X.SX32 R15, R16, R3, 0x1, P6 ;  /* 0x00000003100f7211 */ /* 0x000fe400030f0eff */
[----:B------:R-:W-:-:S02]  /*4170*/  IADD3 R16, P2, PT, R20, R12, RZ ;  /* 0x0000000c14107210 */ /* 0x000fc40007f5e0ff */
[----:B------:R-:W-:Y:S02]  /*4180*/  LOP3.LUT R21, R0, 0x3c, RZ, 0xfc, !PT ;  /* 0x0000003c00157812 */ /* 0x000fe400078efcff */
[----:B--2---:R-:W-:Y:S02]  /*4190*/  IADD3 R8, P6, PT, R18, R12, RZ ;  /* 0x0000000c12087210 */ /* 0x004fe40007fde0ff */
[----:B------:R-:W-:Y:S02]  /*41a0*/  LOP3.LUT R0, R0, 0x3e, RZ, 0xfc, !PT ;  /* 0x0000003e00007812 */ /* 0x000fe400078efcff */
[-C--:B------:R-:W-:Y:S02]  /*41b0*/  LEA.HI.X.SX32 R17, R20, R3.reuse, 0x1, P2 ;  /* 0x0000000314117211 */ /* 0x080fe400010f0eff */
[----:B------:R-:W-:Y:S02]  /*41c0*/  LEA.HI.X.SX32 R9, R18, R3, 0x1, P6 ;  /* 0x0000000312097211 */ /* 0x000fe400030f0eff */
[----:B------:R-:W-:-:S02]  /*41d0*/  ISETP.LT.AND P2, PT, R21, UR11, !P0 ;  /* 0x0000000b15007c0c */ /* 0x000fc4000c741270 */
[C---:B------:R-:W-:Y:S02]  /*41e0*/  IADD3 R12, P6, PT, R13.reuse, R12, RZ ;  /* 0x0000000c0d0c7210 */ /* 0x040fe40007fde0ff */
[----:B------:R-:W-:Y:S02]  /*41f0*/  ISETP.LT.AND P0, PT, R0, UR11, !P0 ;  /* 0x0000000b00007c0c */ /* 0x000fe4000c701270 */
[----:B------:R-:W-:Y:S02]  /*4200*/  LEA.HI.X.SX32 R13, R13, R3, 0x1, P6 ;  /* 0x000000030d0d7211 */ /* 0x000fe400030f0eff */
[----:B------:R-:W-:Y:S02]  /*4210*/  PRMT R21, R10, 0x7773, RZ ;  /* 0x000077730a157816 */ /* 0x000fe400000000ff */
[C---:B------:R-:W-:Y:S02]  /*4220*/  PRMT R3, R11.reuse, 0x7773, RZ ;  /* 0x000077730b037816 */ /* 0x040fe400000000ff */
[C---:B---3--:R-:W-:Y:S01]  /*4230*/  PRMT R5, R11.reuse, 0x7772, RZ ;  /* 0x000077720b057816 */ /* 0x048fe200000000ff */
[----:B------:R1:W-:Y:S01]  /*4240*/  @P5 STG.E.U8 desc[UR16][R6.64], R21 ;  /* 0x0000001506005986 */ /* 0x0003e2000c101110 */
[----:B------:R-:W-:-:S02]  /*4250*/  PRMT R19, R11, 0x7770, RZ ;  /* 0x000077700b137816 */ /* 0x000fc400000000ff */
[----:B------:R-:W-:-:S03]  /*4260*/  PRMT R11, R11, 0x7771, RZ ;  /* 0x000077710b0b7816 */ /* 0x000fc600000000ff */
[----:B------:R1:W-:Y:S04]  /*4270*/  @P4 STG.E.U8 desc[UR16][R14.64], R19 ;  /* 0x000000130e004986 */ /* 0x0003e8000c101110 */
[----:B------:R1:W-:Y:S04]  /*4280*/  @P3 STG.E.U8 desc[UR16][R8.64], R11 ;  /* 0x0000000b08003986 */ /* 0x0003e8000c101110 */
[----:B------:R1:W-:Y:S04]  /*4290*/  @P2 STG.E.U8 desc[UR16][R16.64], R5 ;  /* 0x0000000510002986 */ /* 0x0003e8000c101110 */
[----:B------:R1:W-:Y:S01]  /*42a0*/  @P0 STG.E.U8 desc[UR16][R12.64], R3 ;  /* 0x000000030c000986 */ /* 0x0003e2000c101110 */
[----:B------:R-:W-:Y:S06]  /*42b0*/  BAR.SYNC.DEFER_BLOCKING 0x0 ;  /* 0x0000000000007b1d */ /* 0x000fec0000010000 */
[----:B------:R-:W-:Y:S05]  /*42c0*/  @P1 BRA `(.L_x_13) ;  /* 0x0000000000a01947 */ /* 0x000fea0003800000 */
[----:B------:R-:W2:Y:S01]  /*42d0*/  S2UR UR5, SR_CgaCtaId ;  /* 0x00000000000579c3 */ /* 0x000ea20000008800 */
[----:B------:R-:W-:Y:S01]  /*42e0*/  NOP ;  /* 0x0000000000007918 */ /* 0x000fe20000000000 */
[----:B------:R-:W-:Y:S01]  /*42f0*/  UMOV UR4, 0x50 ;  /* 0x0000005000047882 */ /* 0x000fe20000000000 */
[----:B------:R-:W-:Y:S02]  /*4300*/  IMAD.U32 R0, RZ, RZ, UR18 ;  /* 0x00000012ff007e24 */ /* 0x000fe4000f8e00ff */
[----:B-1----:R-:W-:Y:S02]  /*4310*/  IMAD.MOV.U32 R3, RZ, RZ, 0x3 ;  /* 0x00000003ff037424 */ /* 0x002fe400078e00ff */
[----:B------:R-:W-:Y:S01]  /*4320*/  IMAD.MOV.U32 R7, RZ, RZ, 0x1 ;  /* 0x00000001ff077424 */ /* 0x000fe200078e00ff */
[----:B------:R-:W-:-:S04]  /*4330*/  LOP3.LUT R0, R0, 0xffff, RZ, 0xc0, !PT ;  /* 0x0000ffff00007812 */ /* 0x000fc800078ec0ff */
[----:B------:R-:W-:-:S05]  /*4340*/  SHF.R.U32.HI R0, RZ, 0x5, R0 ;  /* 0x00000005ff007819 */ /* 0x000fca0000011600 */
[----:B------:R-:W-:Y:S01]  /*4350*/  VIADD R2, R0, 0x10 ;  /* 0x0000001000027836 */ /* 0x000fe20000000000 */
[----:B------:R-:W-:Y:S01]  /*4360*/  SHF.L.U32 R0, R3, R0, RZ ;  /* 0x0000000003007219 */ /* 0x000fe200000006ff */
[----:B--2---:R-:W-:-:S03]  /*4370*/  ULEA UR6, UR5, UR4, 0x18 ;  /* 0x0000000405067291 */ /* 0x004fc6000f8ec0ff */
[----:B------:R-:W-:-:S04]  /*4380*/  SHF.L.U32 R3, R7, R2, RZ ;  /* 0x0000000207037219 */ /* 0x000fc800000006ff */
[----:B------:R-:W-:Y:S02]  /*4390*/  LOP3.LUT R0, R3, R0, RZ, 0xfc, !PT ;  /* 0x0000000003007212 */ /* 0x000fe400078efcff */
[----:B------:R-:W1:Y:S02]  /*43a0*/  LDS R5, [UR6] ;  /* 0x00000006ff057984 */ /* 0x000e640008000800 */
[C---:B------:R-:W-:Y:S02]  /*43b0*/  LOP3.LUT R2, R0.reuse, 0xffff, RZ, 0xc0, !PT ;  /* 0x0000ffff00027812 */ /* 0x040fe400078ec0ff */
[----:B-1----:R-:W-:-:S04]  /*43c0*/  LOP3.LUT R3, R0, 0xffff, R5, 0x80, !PT ;  /* 0x0000ffff00037812 */ /* 0x002fc800078e8005 */
[----:B------:R-:W-:-:S13]  /*43d0*/  ISETP.NE.AND P0, PT, R3, R2, PT ;  /* 0x000000020300720c */ /* 0x000fda0003f05270 */
[----:B------:R-:W-:Y:S05]  /*43e0*/  @P0 BRA `(.L_x_14) ;  /* 0x0000000000500947 */ /* 0x000fea0003800000 */
[----:B------:R-:W-:Y:S02]  /*43f0*/  SHF.R.U32.HI R5, RZ, 0x10, R5 ;  /* 0x00000010ff057819 */ /* 0x000fe40000011605 */
[----:B------:R-:W-:-:S04]  /*4400*/  SHF.R.U32.HI R2, RZ, 0x10, R0 ;  /* 0x00000010ff027819 */ /* 0x000fc80000011600 */
[----:B------:R-:W-:-:S04]  /*4410*/  LOP3.LUT R5, R5, R2, RZ, 0xc0, !PT ;  /* 0x0000000205057212 */ /* 0x000fc800078ec0ff */
[----:B------:R-:W-:-:S13]  /*4420*/  ISETP.NE.AND P0, PT, R5, R2, PT ;  /* 0x000000020500720c */ /* 0x000fda0003f05270 */
[----:B------:R-:W-:Y:S05]  /*4430*/  @P0 BRA `(.L_x_15) ;  /* 0x0000000000300947 */ /* 0x000fea0003800000 */
[----:B------:R-:W-:Y:S01]  /*4440*/  R2UR UR4, R0 ;  /* 0x00000000000472ca */ /* 0x000fe200000e0000 */
[----:B------:R-:W-:Y:S01]  /*4450*/  VOTEU.ANY UR5, UPT, PT ;  /* 0x0000000000057886 */ /* 0x000fe200038e0100 */
[----:B------:R-:W1:Y:S01]  /*4460*/  S2R R0, SR_LANEID ;  /* 0x0000000000007919 */ /* 0x000e620000000000 */
[----:B------:R-:W-:-:S10]  /*4470*/  UFLO.U32 UR5, UR5 ;  /* 0x00000005000572bd */ /* 0x000fd400080e0000 */
[----:B------:R-:W-:-:S06]  /*4480*/  ULOP3.LUT UR4, URZ, UR4, URZ, 0x33, !UPT ;  /* 0x00000004ff047292 */ /* 0x000fcc000f8e33ff */
[----:B------:R-:W-:-:S04]  /*4490*/  IMAD.U32 R2, RZ, RZ, UR4 ;  /* 0x00000004ff027e24 */ /* 0x000fc8000f8e00ff */
[----:B------:R-:W2:Y:S02]  /*44a0*/  REDUX UR7, R2 ;  /* 0x00000000020773c4 */ /* 0x000ea40000000000 */
[----:B------:R3:W-:Y:S01]  /*44b0*/  UTCATOMSWS.AND URZ, UR4 ;  /* 0x0000000400ff79e3 */ /* 0x0007e20008000000 */
[----:B-1----:R-:W-:Y:S01]  /*44c0*/  ISETP.EQ.U32.AND P0, PT, R0, UR5, PT ;  /* 0x0000000500007c0c */ /* 0x002fe2000bf02070 */
[----:B--2---:R-:W-:-:S12]  /*44d0*/  IMAD.U32 R0, RZ, RZ, UR7 ;  /* 0x00000007ff007e24 */ /* 0x004fd8000f8e00ff */
[----:B------:R3:W-:Y:S01]  /*44e0*/  @P0 ATOMS.AND RZ, [UR6], R0 ;  /* 0x00000000ffff098c */ /* 0x0007e2000a800006 */
[----:B------:R-:W-:Y:S05]  /*44f0*/  BRA `(.L_x_13) ;  /* 0x0000000000147947 */ /* 0x000fea0003800000 */
.L_x_15:
[----:B------:R-:W-:-:S07]  /*4500*/  MOV R2, 0x4520 ;  /* 0x0000452000027802 */ /* 0x000fce0000000f00 */
[----:B0-----:R-:W-:Y:S05]  /*4510*/  CALL.REL.NOINC `($__internal_0_$__cuda_sm10x_tcgen05_guardrail_trap_col_being_dealloced_not_returned_by_alloc) ;  /* 0x00000000002c7944 */ /* 0x001fea0003c00000 */
[----:B------:R-:W-:Y:S05]  /*4520*/  BRA `(.L_x_13) ;  /* 0x0000000000087947 */ /* 0x000fea0003800000 */
.L_x_14:
[----:B------:R-:W-:-:S07]  /*4530*/  MOV R2, 0x4550 ;  /* 0x0000455000027802 */ /* 0x000fce0000000f00 */
[----:B0-----:R-:W-:Y:S05]  /*4540*/  CALL.REL.NOINC `($__internal_2_$__cuda_sm10x_tcgen05_guardrail_trap_unallocated_columns_being_dealloced) ;  /* 0x0000000000387944 */ /* 0x001fea0003c00000 */
.L_x_13:
[----:B------:R-:W-:Y:S01]  /*4550*/  NOP ;  /* 0x0000000000007918 */ /* 0x000fe20000000000 */
[----:B---3--:R-:W-:Y:S05]  /*4560*/  EXIT ;  /* 0x000000000000794d */ /* 0x008fea0003800000 */
.L_x_8:
[----:B------:R-:W0:Y:S02]  /*4570*/  SYNCS.PHASECHK.TRANS64.TRYWAIT P3, [UR13], R65 ;  /* 0x00000041ff0075a7 */ /* 0x000e24000806110d */
[----:B0-----:R-:W-:Y:S05]  /*4580*/  @!P3 BRA `(.L_x_8) ;  /* 0xfffffffc00f8b947 */ /* 0x001fea000383ffff */
[----:B------:R-:W-:Y:S05]  /*4590*/  BRA `(.L_x_16) ;  /* 0xffffffdc00fc7947 */ /* 0x000fea000383ffff */
.L_x_12:
[----:B------:R-:W1:Y:S02]  /*45a0*/  SYNCS.PHASECHK.TRANS64.TRYWAIT P0, [UR13], R4 ;  /* 0x00000004ff0075a7 */ /* 0x000e64000800110d */
[----:B-1----:R-:W-:Y:S05]  /*45b0*/  @!P0 BRA `(.L_x_12) ;  /* 0xfffffffc00f88947 */ /* 0x002fea000383ffff */
[----:B------:R-:W-:Y:S05]  /*45c0*/  BRA `(.L_x_11) ;  /* 0xffffffe400fc7947 */ /* 0x000fea000383ffff */
        .weak           $__internal_0_$__cuda_sm10x_tcgen05_guardrail_trap_col_being_dealloced_not_returned_by_alloc
        .type           $__internal_0_$__cuda_sm10x_tcgen05_guardrail_trap_col_being_dealloced_not_returned_by_alloc,@function
        .size           $__internal_0_$__cuda_sm10x_tcgen05_guardrail_trap_col_being_dealloced_not_returned_by_alloc,($__internal_1_$__cuda_sm10x_tcgen05_guardrail_trap_phase_invalid_during_alloc - $__internal_0_$__cuda_sm10x_tcgen05_guardrail_trap_col_being_dealloced_not_returned_by_alloc)
$__internal_0_$__cuda_sm10x_tcgen05_guardrail_trap_col_being_dealloced_not_returned_by_alloc:
[----:B------:R-:W-:Y:S05]  /*45d0*/  BPT.TRAP 0x1 ;  /* 0x000000040000795c */ /* 0x000fea0000300000 */
[----:B------:R-:W-:-:S04]  /*45e0*/  IMAD.MOV.U32 R3, RZ, RZ, 0x0 ;  /* 0x00000000ff037424 */ /* 0x000fc800078e00ff */
[----:B------:R-:W-:Y:S05]  /*45f0*/  RET.REL.NODEC R2 `(matmul_kernel) ;  /* 0xffffffb802807950 */ /* 0x000fea0003c3ffff */
        .weak           $__internal_1_$__cuda_sm10x_tcgen05_guardrail_trap_phase_invalid_during_alloc
        .type           $__internal_1_$__cuda_sm10x_tcgen05_guardrail_trap_phase_invalid_during_alloc,@function
        .size           $__internal_1_$__cuda_sm10x_tcgen05_guardrail_trap_phase_invalid_during_alloc,($__internal_2_$__cuda_sm10x_tcgen05_guardrail_trap_unallocated_columns_being_dealloced - $__internal_1_$__cuda_sm10x_tcgen05_guardrail_trap_phase_invalid_during_alloc)
$__internal_1_$__cuda_sm10x_tcgen05_guardrail_trap_phase_invalid_during_alloc:
[----:B------:R-:W-:Y:S05]  /*4600*/  BPT.TRAP 0x1 ;  /* 0x000000040000795c */ /* 0x000fea0000300000 */
[----:B------:R-:W-:-:S04]  /*4610*/  IMAD.MOV.U32 R3, RZ, RZ, 0x0 ;  /* 0x00000000ff037424 */ /* 0x000fc800078e00ff */
[----:B------:R-:W-:Y:S05]  /*4620*/  RET.REL.NODEC R2 `(matmul_kernel) ;  /* 0xffffffb802747950 */ /* 0x000fea0003c3ffff */
        .weak           $__internal_2_$__cuda_sm10x_tcgen05_guardrail_trap_unallocated_columns_being_dealloced
        .type           $__internal_2_$__cuda_sm10x_tcgen05_guardrail_trap_unallocated_columns_being_dealloced,@function
        .size           $__internal_2_$__cuda_sm10x_tcgen05_guardrail_trap_unallocated_columns_being_dealloced,(.L_x_20 - $__internal_2_$__cuda_sm10x_tcgen05_guardrail_trap_unallocated_columns_being_dealloced)
$__internal_2_$__cuda_sm10x_tcgen05_guardrail_trap_unallocated_columns_being_dealloced:
[----:B------:R-:W-:Y:S05]  /*4630*/  BPT.TRAP 0x1 ;  /* 0x000000040000795c */ /* 0x000fea0000300000 */
[----:B------:R-:W-:-:S04]  /*4640*/  IMAD.MOV.U32 R3, RZ, RZ, 0x0 ;  /* 0x00000000ff037424 */ /* 0x000fc800078e00ff */
[----:B------:R-:W-:Y:S05]  /*4650*/  RET.REL.NODEC R2 `(matmul_kernel) ;  /* 0xffffffb802687950 */ /* 0x000fea0003c3ffff */
.L_x_17:
[----:B------:R-:W-:-:S00]  /*4660*/  BRA `(.L_x_17) ;  /* 0xfffffffc00fc7947 */ /* 0x000fc0000383ffff */
[----:B------:R-:W-:-:S00]  /*4670*/  NOP ;  /* 0x0000000000007918 */ /* 0x000fc00000000000 */
        /* <DEDUP_REMOVED lines=8> */
.L_x_20:


//--------------------- .nv.shared.matmul_kernel  --------------------------
	.section	.nv.shared.matmul_kernel,"aw",@nobits
	.sectionflags	@""
	.align	16
	.zero		1024


//--------------------- .nv.shared.reserved.0     --------------------------
	.section	.nv.shared.reserved.0,"aw",@nobits
	.align	8
	.weak		__nv_reservedSMEM_offset_0_alias
	.size		__nv_reservedSMEM_offset_0_alias, 0, 64
	.other		__nv_reservedSMEM_offset_0_alias,@"STO_CUDA_RESERVED_SHARED STV_DEFAULT"
__nv_reservedSMEM_offset_0_alias:
	.zero		0
.nv.shared.reserved.0:
	.zero		64
	.weak		__nv_reservedSMEM_allocation_phase
	.type		__nv_reservedSMEM_allocation_phase,@object
	.size		__nv_reservedSMEM_allocation_phase,(.L_0 - __nv_reservedSMEM_allocation_phase)
__nv_reservedSMEM_allocation_phase:
	.zero		1
.L_0:
	.zero		7
	.weak		__nv_reservedSMEM_devtool_atexit_pc
	.type		__nv_reservedSMEM_devtool_atexit_pc,@object
	.size		__nv_reservedSMEM_devtool_atexit_pc,(__nv_reservedSMEM_allocation_mask - __nv_reservedSMEM_devtool_atexit_pc)
__nv_reservedSMEM_devtool_atexit_pc:
	.zero		8
	.weak		__nv_reservedSMEM_allocation_mask
	.type		__nv_reservedSMEM_allocation_mask,@object
	.size		__nv_reservedSMEM_allocation_mask,(.L_2 - __nv_reservedSMEM_allocation_mask)
__nv_reservedSMEM_allocation_mask:
	.zero		4
.L_2:


//--------------------- .nv.constant0.matmul_kernel --------------------------
	.section	.nv.constant0.matmul_kernel,"a",@progbits
	.sectionflags	@""
	.align	4
.nv.constant0.matmul_kernel:
	.zero		976


//--------------------- SYMBOLS --------------------------

	.type		.nv.reservedSmem.offset0,@object
	.size		.nv.reservedSmem.offset0,0x4
	.type		.nv.reservedSmem.cap,@object
	.size		.nv.reservedSmem.cap,0x4
